//
// Generated by NVIDIA NVVM Compiler
//
// Compiler Build ID: CL-36424714
// Cuda compilation tools, release 13.0, V13.0.88
// Based on NVVM 20.0.0
//

.version 9.0
.target sm_100
.address_size 64

	// .globl	_Z14matrixMulNaivePKfS0_Pfiii
// _ZZ14matrixMulTiledPKfS0_PfiiiE2As has been demoted
// _ZZ14matrixMulTiledPKfS0_PfiiiE2Bs has been demoted
// _ZZ18matrixMulOptimizedPKfS0_PfiiiE2As has been demoted
// _ZZ18matrixMulOptimizedPKfS0_PfiiiE2Bs has been demoted

.visible .entry _Z14matrixMulNaivePKfS0_Pfiii(
	.param .u64 .ptr .align 1 _Z14matrixMulNaivePKfS0_Pfiii_param_0,
	.param .u64 .ptr .align 1 _Z14matrixMulNaivePKfS0_Pfiii_param_1,
	.param .u64 .ptr .align 1 _Z14matrixMulNaivePKfS0_Pfiii_param_2,
	.param .u32 _Z14matrixMulNaivePKfS0_Pfiii_param_3,
	.param .u32 _Z14matrixMulNaivePKfS0_Pfiii_param_4,
	.param .u32 _Z14matrixMulNaivePKfS0_Pfiii_param_5
)
{
	.reg .pred 	%p<13>;
	.reg .b32 	%r<41>;
	.reg .b32 	%f<68>;
	.reg .b64 	%rd<53>;

	ld.param.u64 	%rd7, [_Z14matrixMulNaivePKfS0_Pfiii_param_0];
	ld.param.u64 	%rd8, [_Z14matrixMulNaivePKfS0_Pfiii_param_1];
	ld.param.u64 	%rd6, [_Z14matrixMulNaivePKfS0_Pfiii_param_2];
	ld.param.u32 	%r20, [_Z14matrixMulNaivePKfS0_Pfiii_param_3];
	ld.param.u32 	%r18, [_Z14matrixMulNaivePKfS0_Pfiii_param_4];
	ld.param.u32 	%r19, [_Z14matrixMulNaivePKfS0_Pfiii_param_5];
	cvta.to.global.u64 	%rd1, %rd8;
	cvta.to.global.u64 	%rd2, %rd7;
	mov.u32 	%r21, %ctaid.y;
	mov.u32 	%r22, %ntid.y;
	mov.u32 	%r23, %tid.y;
	mad.lo.s32 	%r1, %r21, %r22, %r23;
	mov.u32 	%r24, %ctaid.x;
	mov.u32 	%r25, %ntid.x;
	mov.u32 	%r26, %tid.x;
	mad.lo.s32 	%r2, %r24, %r25, %r26;
	setp.ge.s32 	%p1, %r1, %r20;
	setp.ge.s32 	%p2, %r2, %r19;
	or.pred  	%p3, %p1, %p2;
	@%p3 bra 	$L__BB0_14;
	setp.lt.s32 	%p4, %r18, 1;
	mov.f32 	%f67, 0f00000000;
	@%p4 bra 	$L__BB0_13;
	mul.lo.s32 	%r3, %r18, %r1;
	and.b32  	%r4, %r18, 7;
	setp.lt.u32 	%p5, %r18, 8;
	mov.f32 	%f67, 0f00000000;
	mov.b32 	%r39, 0;
	@%p5 bra 	$L__BB0_5;
	and.b32  	%r39, %r18, 2147483640;
	neg.s32 	%r37, %r39;
	shl.b32 	%r7, %r19, 3;
	mul.wide.u32 	%rd9, %r3, 4;
	add.s64 	%rd10, %rd9, %rd2;
	add.s64 	%rd52, %rd10, 16;
	mov.f32 	%f67, 0f00000000;
	mul.wide.s32 	%rd13, %r19, 4;
	mov.u32 	%r36, %r2;
$L__BB0_4:
	.pragma "nounroll";
	ld.global.f32 	%f17, [%rd52+-16];
	mul.wide.s32 	%rd11, %r36, 4;
	add.s64 	%rd12, %rd1, %rd11;
	ld.global.f32 	%f18, [%rd12];
	fma.rn.f32 	%f19, %f17, %f18, %f67;
	ld.global.f32 	%f20, [%rd52+-12];
	add.s64 	%rd14, %rd12, %rd13;
	ld.global.f32 	%f21, [%rd14];
	fma.rn.f32 	%f22, %f20, %f21, %f19;
	ld.global.f32 	%f23, [%rd52+-8];
	add.s64 	%rd15, %rd14, %rd13;
	ld.global.f32 	%f24, [%rd15];
	fma.rn.f32 	%f25, %f23, %f24, %f22;
	ld.global.f32 	%f26, [%rd52+-4];
	add.s64 	%rd16, %rd15, %rd13;
	ld.global.f32 	%f27, [%rd16];
	fma.rn.f32 	%f28, %f26, %f27, %f25;
	ld.global.f32 	%f29, [%rd52];
	add.s64 	%rd17, %rd16, %rd13;
	ld.global.f32 	%f30, [%rd17];
	fma.rn.f32 	%f31, %f29, %f30, %f28;
	ld.global.f32 	%f32, [%rd52+4];
	add.s64 	%rd18, %rd17, %rd13;
	ld.global.f32 	%f33, [%rd18];
	fma.rn.f32 	%f34, %f32, %f33, %f31;
	ld.global.f32 	%f35, [%rd52+8];
	add.s64 	%rd19, %rd18, %rd13;
	ld.global.f32 	%f36, [%rd19];
	fma.rn.f32 	%f37, %f35, %f36, %f34;
	ld.global.f32 	%f38, [%rd52+12];
	add.s64 	%rd20, %rd19, %rd13;
	ld.global.f32 	%f39, [%rd20];
	fma.rn.f32 	%f67, %f38, %f39, %f37;
	add.s32 	%r37, %r37, 8;
	add.s32 	%r36, %r36, %r7;
	add.s64 	%rd52, %rd52, 32;
	setp.ne.s32 	%p6, %r37, 0;
	@%p6 bra 	$L__BB0_4;
$L__BB0_5:
	setp.eq.s32 	%p7, %r4, 0;
	@%p7 bra 	$L__BB0_13;
	and.b32  	%r13, %r18, 3;
	setp.lt.u32 	%p8, %r4, 4;
	@%p8 bra 	$L__BB0_8;
	add.s32 	%r28, %r39, %r3;
	mul.wide.u32 	%rd21, %r28, 4;
	add.s64 	%rd22, %rd2, %rd21;
	ld.global.f32 	%f41, [%rd22];
	mad.lo.s32 	%r29, %r39, %r19, %r2;
	mul.wide.s32 	%rd23, %r29, 4;
	add.s64 	%rd24, %rd1, %rd23;
	ld.global.f32 	%f42, [%rd24];
	fma.rn.f32 	%f43, %f41, %f42, %f67;
	cvt.u64.u32 	%rd25, %r3;
	cvt.u64.u32 	%rd26, %r39;
	add.s64 	%rd27, %rd26, %rd25;
	shl.b64 	%rd28, %rd27, 2;
	add.s64 	%rd29, %rd2, %rd28;
	ld.global.f32 	%f44, [%rd29+4];
	mul.wide.s32 	%rd30, %r19, 4;
	add.s64 	%rd31, %rd24, %rd30;
	ld.global.f32 	%f45, [%rd31];
	fma.rn.f32 	%f46, %f44, %f45, %f43;
	ld.global.f32 	%f47, [%rd29+8];
	add.s64 	%rd32, %rd31, %rd30;
	ld.global.f32 	%f48, [%rd32];
	fma.rn.f32 	%f49, %f47, %f48, %f46;
	ld.global.f32 	%f50, [%rd29+12];
	add.s64 	%rd33, %rd32, %rd30;
	ld.global.f32 	%f51, [%rd33];
	fma.rn.f32 	%f67, %f50, %f51, %f49;
	add.s32 	%r39, %r39, 4;
$L__BB0_8:
	setp.eq.s32 	%p9, %r13, 0;
	@%p9 bra 	$L__BB0_13;
	setp.eq.s32 	%p10, %r13, 1;
	@%p10 bra 	$L__BB0_11;
	add.s32 	%r30, %r39, %r3;
	mul.wide.u32 	%rd34, %r30, 4;
	add.s64 	%rd35, %rd2, %rd34;
	ld.global.f32 	%f53, [%rd35];
	mad.lo.s32 	%r31, %r39, %r19, %r2;
	mul.wide.s32 	%rd36, %r31, 4;
	add.s64 	%rd37, %rd1, %rd36;
	ld.global.f32 	%f54, [%rd37];
	fma.rn.f32 	%f55, %f53, %f54, %f67;
	cvt.u64.u32 	%rd38, %r3;
	cvt.u64.u32 	%rd39, %r39;
	add.s64 	%rd40, %rd39, %rd38;
	shl.b64 	%rd41, %rd40, 2;
	add.s64 	%rd42, %rd2, %rd41;
	ld.global.f32 	%f56, [%rd42+4];
	mul.wide.s32 	%rd43, %r19, 4;
	add.s64 	%rd44, %rd37, %rd43;
	ld.global.f32 	%f57, [%rd44];
	fma.rn.f32 	%f67, %f56, %f57, %f55;
	add.s32 	%r39, %r39, 2;
$L__BB0_11:
	and.b32  	%r32, %r18, 1;
	setp.eq.b32 	%p11, %r32, 1;
	not.pred 	%p12, %p11;
	@%p12 bra 	$L__BB0_13;
	add.s32 	%r33, %r39, %r3;
	mul.wide.u32 	%rd45, %r33, 4;
	add.s64 	%rd46, %rd2, %rd45;
	ld.global.f32 	%f58, [%rd46];
	mad.lo.s32 	%r34, %r39, %r19, %r2;
	mul.wide.s32 	%rd47, %r34, 4;
	add.s64 	%rd48, %rd1, %rd47;
	ld.global.f32 	%f59, [%rd48];
	fma.rn.f32 	%f67, %f58, %f59, %f67;
$L__BB0_13:
	mad.lo.s32 	%r35, %r19, %r1, %r2;
	cvta.to.global.u64 	%rd49, %rd6;
	mul.wide.s32 	%rd50, %r35, 4;
	add.s64 	%rd51, %rd49, %rd50;
	st.global.f32 	[%rd51], %f67;
$L__BB0_14:
	ret;

}
	// .globl	_Z14matrixMulTiledPKfS0_Pfiii
.visible .entry _Z14matrixMulTiledPKfS0_Pfiii(
	.param .u64 .ptr .align 1 _Z14matrixMulTiledPKfS0_Pfiii_param_0,
	.param .u64 .ptr .align 1 _Z14matrixMulTiledPKfS0_Pfiii_param_1,
	.param .u64 .ptr .align 1 _Z14matrixMulTiledPKfS0_Pfiii_param_2,
	.param .u32 _Z14matrixMulTiledPKfS0_Pfiii_param_3,
	.param .u32 _Z14matrixMulTiledPKfS0_Pfiii_param_4,
	.param .u32 _Z14matrixMulTiledPKfS0_Pfiii_param_5
)
{
	.reg .pred 	%p<12>;
	.reg .b32 	%r<43>;
	.reg .b32 	%f<63>;
	.reg .b64 	%rd<13>;
	// demoted variable
	.shared .align 4 .b8 _ZZ14matrixMulTiledPKfS0_PfiiiE2As[1024];
	// demoted variable
	.shared .align 4 .b8 _ZZ14matrixMulTiledPKfS0_PfiiiE2Bs[1024];
	ld.param.u64 	%rd3, [_Z14matrixMulTiledPKfS0_Pfiii_param_0];
	ld.param.u64 	%rd4, [_Z14matrixMulTiledPKfS0_Pfiii_param_1];
	ld.param.u64 	%rd5, [_Z14matrixMulTiledPKfS0_Pfiii_param_2];
	ld.param.u32 	%r24, [_Z14matrixMulTiledPKfS0_Pfiii_param_3];
	ld.param.u32 	%r25, [_Z14matrixMulTiledPKfS0_Pfiii_param_4];
	ld.param.u32 	%r26, [_Z14matrixMulTiledPKfS0_Pfiii_param_5];
	mov.u32 	%r27, %ctaid.x;
	mov.u32 	%r28, %ctaid.y;
	mov.u32 	%r38, %tid.x;
	mov.u32 	%r40, %tid.y;
	shl.b32 	%r29, %r28, 4;
	add.s32 	%r3, %r29, %r40;
	shl.b32 	%r4, %r27, 4;
	add.s32 	%r5, %r4, %r38;
	setp.lt.s32 	%p1, %r25, 1;
	mov.f32 	%f62, 0f00000000;
	@%p1 bra 	$L__BB1_7;
	add.s32 	%r30, %r25, 15;
	shr.u32 	%r31, %r30, 4;
	shl.b32 	%r32, %r40, 6;
	mov.u32 	%r33, _ZZ14matrixMulTiledPKfS0_PfiiiE2As;
	add.s32 	%r6, %r33, %r32;
	shl.b32 	%r34, %r38, 2;
	add.s32 	%r7, %r6, %r34;
	mov.u32 	%r35, _ZZ14matrixMulTiledPKfS0_PfiiiE2Bs;
	add.s32 	%r9, %r35, %r34;
	add.s32 	%r8, %r9, %r32;
	neg.s32 	%r42, %r31;
	mad.lo.s32 	%r36, %r40, %r26, %r38;
	add.s32 	%r41, %r36, %r4;
	shl.b32 	%r12, %r26, 4;
	mad.lo.s32 	%r39, %r25, %r3, %r38;
	cvta.to.global.u64 	%rd1, %rd3;
	cvta.to.global.u64 	%rd2, %rd4;
	mov.f32 	%f62, 0f00000000;
$L__BB1_2:
	setp.ge.s32 	%p2, %r3, %r24;
	setp.ge.s32 	%p3, %r38, %r25;
	mov.f32 	%f60, 0f00000000;
	or.pred  	%p4, %p2, %p3;
	@%p4 bra 	$L__BB1_4;
	mul.wide.u32 	%rd6, %r39, 4;
	add.s64 	%rd7, %rd1, %rd6;
	ld.global.f32 	%f60, [%rd7];
$L__BB1_4:
	setp.ge.s32 	%p5, %r5, %r26;
	st.shared.f32 	[%r7], %f60;
	setp.ge.s32 	%p6, %r40, %r25;
	mov.f32 	%f61, 0f00000000;
	or.pred  	%p7, %p6, %p5;
	@%p7 bra 	$L__BB1_6;
	mul.wide.s32 	%rd8, %r41, 4;
	add.s64 	%rd9, %rd2, %rd8;
	ld.global.f32 	%f61, [%rd9];
$L__BB1_6:
	st.shared.f32 	[%r8], %f61;
	bar.sync 	0;
	ld.shared.f32 	%f12, [%r6];
	ld.shared.f32 	%f13, [%r9];
	fma.rn.f32 	%f14, %f12, %f13, %f62;
	ld.shared.f32 	%f15, [%r6+4];
	ld.shared.f32 	%f16, [%r9+64];
	fma.rn.f32 	%f17, %f15, %f16, %f14;
	ld.shared.f32 	%f18, [%r6+8];
	ld.shared.f32 	%f19, [%r9+128];
	fma.rn.f32 	%f20, %f18, %f19, %f17;
	ld.shared.f32 	%f21, [%r6+12];
	ld.shared.f32 	%f22, [%r9+192];
	fma.rn.f32 	%f23, %f21, %f22, %f20;
	ld.shared.f32 	%f24, [%r6+16];
	ld.shared.f32 	%f25, [%r9+256];
	fma.rn.f32 	%f26, %f24, %f25, %f23;
	ld.shared.f32 	%f27, [%r6+20];
	ld.shared.f32 	%f28, [%r9+320];
	fma.rn.f32 	%f29, %f27, %f28, %f26;
	ld.shared.f32 	%f30, [%r6+24];
	ld.shared.f32 	%f31, [%r9+384];
	fma.rn.f32 	%f32, %f30, %f31, %f29;
	ld.shared.f32 	%f33, [%r6+28];
	ld.shared.f32 	%f34, [%r9+448];
	fma.rn.f32 	%f35, %f33, %f34, %f32;
	ld.shared.f32 	%f36, [%r6+32];
	ld.shared.f32 	%f37, [%r9+512];
	fma.rn.f32 	%f38, %f36, %f37, %f35;
	ld.shared.f32 	%f39, [%r6+36];
	ld.shared.f32 	%f40, [%r9+576];
	fma.rn.f32 	%f41, %f39, %f40, %f38;
	ld.shared.f32 	%f42, [%r6+40];
	ld.shared.f32 	%f43, [%r9+640];
	fma.rn.f32 	%f44, %f42, %f43, %f41;
	ld.shared.f32 	%f45, [%r6+44];
	ld.shared.f32 	%f46, [%r9+704];
	fma.rn.f32 	%f47, %f45, %f46, %f44;
	ld.shared.f32 	%f48, [%r6+48];
	ld.shared.f32 	%f49, [%r9+768];
	fma.rn.f32 	%f50, %f48, %f49, %f47;
	ld.shared.f32 	%f51, [%r6+52];
	ld.shared.f32 	%f52, [%r9+832];
	fma.rn.f32 	%f53, %f51, %f52, %f50;
	ld.shared.f32 	%f54, [%r6+56];
	ld.shared.f32 	%f55, [%r9+896];
	fma.rn.f32 	%f56, %f54, %f55, %f53;
	ld.shared.f32 	%f57, [%r6+60];
	ld.shared.f32 	%f58, [%r9+960];
	fma.rn.f32 	%f62, %f57, %f58, %f56;
	bar.sync 	0;
	add.s32 	%r42, %r42, 1;
	setp.ne.s32 	%p8, %r42, 0;
	add.s32 	%r41, %r41, %r12;
	add.s32 	%r40, %r40, 16;
	add.s32 	%r39, %r39, 16;
	add.s32 	%r38, %r38, 16;
	@%p8 bra 	$L__BB1_2;
$L__BB1_7:
	setp.ge.s32 	%p9, %r3, %r24;
	setp.ge.s32 	%p10, %r5, %r26;
	or.pred  	%p11, %p9, %p10;
	@%p11 bra 	$L__BB1_9;
	mad.lo.s32 	%r37, %r26, %r3, %r5;
	cvta.to.global.u64 	%rd10, %rd5;
	mul.wide.u32 	%rd11, %r37, 4;
	add.s64 	%rd12, %rd10, %rd11;
	st.global.f32 	[%rd12], %f62;
$L__BB1_9:
	ret;

}
	// .globl	_Z18matrixMulOptimizedPKfS0_Pfiii
.visible .entry _Z18matrixMulOptimizedPKfS0_Pfiii(
	.param .u64 .ptr .align 1 _Z18matrixMulOptimizedPKfS0_Pfiii_param_0,
	.param .u64 .ptr .align 1 _Z18matrixMulOptimizedPKfS0_Pfiii_param_1,
	.param .u64 .ptr .align 1 _Z18matrixMulOptimizedPKfS0_Pfiii_param_2,
	.param .u32 _Z18matrixMulOptimizedPKfS0_Pfiii_param_3,
	.param .u32 _Z18matrixMulOptimizedPKfS0_Pfiii_param_4,
	.param .u32 _Z18matrixMulOptimizedPKfS0_Pfiii_param_5
)
{
	.reg .pred 	%p<76>;
	.reg .b32 	%r<88>;
	.reg .b32 	%f<179>;
	.reg .b64 	%rd<47>;
	// demoted variable
	.shared .align 4 .b8 _ZZ18matrixMulOptimizedPKfS0_PfiiiE2As[1024];
	// demoted variable
	.shared .align 4 .b8 _ZZ18matrixMulOptimizedPKfS0_PfiiiE2Bs[1024];
	ld.param.u64 	%rd10, [_Z18matrixMulOptimizedPKfS0_Pfiii_param_0];
	ld.param.u64 	%rd11, [_Z18matrixMulOptimizedPKfS0_Pfiii_param_1];
	ld.param.u64 	%rd12, [_Z18matrixMulOptimizedPKfS0_Pfiii_param_2];
	ld.param.u32 	%r38, [_Z18matrixMulOptimizedPKfS0_Pfiii_param_3];
	ld.param.u32 	%r39, [_Z18matrixMulOptimizedPKfS0_Pfiii_param_4];
	ld.param.u32 	%r40, [_Z18matrixMulOptimizedPKfS0_Pfiii_param_5];
	cvta.to.global.u64 	%rd1, %rd10;
	cvta.to.global.u64 	%rd2, %rd11;
	cvta.to.global.u64 	%rd3, %rd12;
	mov.u32 	%r1, %tid.x;
	mov.u32 	%r2, %tid.y;
	mov.u32 	%r41, %ctaid.x;
	shl.b32 	%r3, %r41, 6;
	mov.u32 	%r42, %ctaid.y;
	shl.b32 	%r4, %r42, 6;
	setp.lt.s32 	%p1, %r39, 1;
	mov.f32 	%f123, 0f00000000;
	mov.f32 	%f124, %f123;
	mov.f32 	%f125, %f123;
	mov.f32 	%f126, %f123;
	mov.f32 	%f127, %f123;
	mov.f32 	%f128, %f123;
	mov.f32 	%f129, %f123;
	mov.f32 	%f130, %f123;
	mov.f32 	%f131, %f123;
	mov.f32 	%f132, %f123;
	mov.f32 	%f133, %f123;
	mov.f32 	%f134, %f123;
	mov.f32 	%f135, %f123;
	mov.f32 	%f136, %f123;
	mov.f32 	%f137, %f123;
	mov.f32 	%f138, %f123;
	@%p1 bra 	$L__BB2_21;
	add.s32 	%r5, %r4, %r2;
	shl.b32 	%r44, %r1, 2;
	mov.u32 	%r45, _ZZ18matrixMulOptimizedPKfS0_PfiiiE2As;
	add.s32 	%r46, %r45, %r44;
	add.s32 	%r6, %r3, %r1;
	shl.b32 	%r47, %r2, 6;
	mov.u32 	%r48, _ZZ18matrixMulOptimizedPKfS0_PfiiiE2Bs;
	add.s32 	%r49, %r48, %r47;
	mul.lo.s32 	%r7, %r5, %r39;
	add.s32 	%r8, %r46, %r47;
	shl.b32 	%r50, %r39, 5;
	add.s32 	%r9, %r50, %r7;
	add.s32 	%r10, %r49, %r44;
	mov.b32 	%r84, 0;
	mov.f32 	%f123, 0f00000000;
	cvt.s64.s32 	%rd24, %r6;
$L__BB2_2:
	setp.lt.s32 	%p2, %r5, %r38;
	shl.b32 	%r12, %r84, 4;
	add.s32 	%r51, %r12, %r1;
	setp.lt.s32 	%p3, %r51, %r39;
	and.pred  	%p4, %p2, %p3;
	mov.f32 	%f155, 0f00000000;
	@%p4 bra 	$L__BB2_3;
	bra.uni 	$L__BB2_4;
$L__BB2_3:
	add.s32 	%r52, %r7, %r51;
	mul.wide.u32 	%rd13, %r52, 4;
	add.s64 	%rd14, %rd1, %rd13;
	ld.global.f32 	%f155, [%rd14];
$L__BB2_4:
	setp.ge.s32 	%p5, %r51, %r39;
	add.s32 	%r53, %r5, 16;
	setp.ge.s32 	%p6, %r53, %r38;
	st.shared.f32 	[%r8], %f155;
	mov.f32 	%f156, 0f00000000;
	or.pred  	%p7, %p6, %p5;
	@%p7 bra 	$L__BB2_6;
	shl.b32 	%r54, %r39, 4;
	add.s32 	%r55, %r7, %r54;
	add.s32 	%r56, %r55, %r51;
	mul.wide.u32 	%rd15, %r56, 4;
	add.s64 	%rd16, %rd1, %rd15;
	ld.global.f32 	%f156, [%rd16];
$L__BB2_6:
	add.s32 	%r57, %r5, 32;
	setp.ge.s32 	%p9, %r57, %r38;
	st.shared.f32 	[%r8+256], %f156;
	mov.f32 	%f157, 0f00000000;
	or.pred  	%p10, %p9, %p5;
	@%p10 bra 	$L__BB2_8;
	add.s32 	%r58, %r9, %r51;
	mul.wide.u32 	%rd17, %r58, 4;
	add.s64 	%rd18, %rd1, %rd17;
	ld.global.f32 	%f157, [%rd18];
$L__BB2_8:
	add.s32 	%r59, %r5, 48;
	setp.ge.s32 	%p12, %r59, %r38;
	st.shared.f32 	[%r8+512], %f157;
	mov.f32 	%f158, 0f00000000;
	or.pred  	%p13, %p12, %p5;
	@%p13 bra 	$L__BB2_10;
	shl.b32 	%r60, %r39, 4;
	add.s32 	%r61, %r9, %r60;
	add.s32 	%r62, %r61, %r51;
	mul.wide.u32 	%rd19, %r62, 4;
	add.s64 	%rd20, %rd1, %rd19;
	ld.global.f32 	%f158, [%rd20];
$L__BB2_10:
	setp.ge.s32 	%p14, %r6, %r40;
	st.shared.f32 	[%r8+768], %f158;
	add.s32 	%r17, %r12, %r2;
	setp.ge.s32 	%p15, %r17, %r39;
	mul.lo.s32 	%r18, %r17, %r40;
	mov.f32 	%f159, 0f00000000;
	or.pred  	%p16, %p15, %p14;
	@%p16 bra 	$L__BB2_12;
	add.s32 	%r63, %r6, %r18;
	mul.wide.s32 	%rd21, %r63, 4;
	add.s64 	%rd22, %rd2, %rd21;
	ld.global.f32 	%f159, [%rd22];
$L__BB2_12:
	add.s32 	%r64, %r6, 16;
	setp.ge.s32 	%p18, %r64, %r40;
	st.shared.f32 	[%r10], %f159;
	cvt.s64.s32 	%rd23, %r18;
	add.s64 	%rd25, %rd24, %rd23;
	shl.b64 	%rd26, %rd25, 2;
	add.s64 	%rd4, %rd2, %rd26;
	mov.f32 	%f160, 0f00000000;
	or.pred  	%p19, %p15, %p18;
	@%p19 bra 	$L__BB2_14;
	ld.global.f32 	%f160, [%rd4+64];
$L__BB2_14:
	add.s32 	%r65, %r6, 32;
	setp.ge.s32 	%p21, %r65, %r40;
	st.shared.f32 	[%r10+16], %f160;
	mov.f32 	%f161, 0f00000000;
	or.pred  	%p22, %p15, %p21;
	@%p22 bra 	$L__BB2_16;
	ld.global.f32 	%f161, [%rd4+128];
$L__BB2_16:
	add.s32 	%r66, %r6, 48;
	setp.ge.s32 	%p24, %r66, %r40;
	st.shared.f32 	[%r10+32], %f161;
	mov.f32 	%f162, 0f00000000;
	or.pred  	%p25, %p15, %p24;
	@%p25 bra 	$L__BB2_18;
	ld.global.f32 	%f162, [%rd4+192];
$L__BB2_18:
	shl.b32 	%r68, %r1, 2;
	mov.u32 	%r69, _ZZ18matrixMulOptimizedPKfS0_PfiiiE2Bs;
	add.s32 	%r70, %r68, %r69;
	add.s32 	%r86, %r70, 64;
	shl.b32 	%r71, %r2, 6;
	mov.u32 	%r72, _ZZ18matrixMulOptimizedPKfS0_PfiiiE2As;
	add.s32 	%r73, %r71, %r72;
	add.s32 	%r85, %r73, 512;
	st.shared.f32 	[%r10+48], %f162;
	bar.sync 	0;
	mov.b32 	%r87, 64;
$L__BB2_19:
	ld.shared.f32 	%f91, [%r85+-512];
	ld.shared.f32 	%f92, [%r86+-64];
	ld.shared.f32 	%f93, [%r85+-256];
	ld.shared.f32 	%f94, [%r86+-48];
	ld.shared.f32 	%f95, [%r85];
	ld.shared.f32 	%f96, [%r86+-32];
	ld.shared.f32 	%f97, [%r85+256];
	ld.shared.f32 	%f98, [%r86+-16];
	fma.rn.f32 	%f99, %f91, %f92, %f130;
	fma.rn.f32 	%f100, %f91, %f94, %f129;
	fma.rn.f32 	%f101, %f91, %f96, %f128;
	fma.rn.f32 	%f102, %f91, %f98, %f127;
	fma.rn.f32 	%f103, %f93, %f92, %f126;
	fma.rn.f32 	%f104, %f93, %f94, %f125;
	fma.rn.f32 	%f105, %f93, %f96, %f124;
	fma.rn.f32 	%f106, %f93, %f98, %f123;
	fma.rn.f32 	%f107, %f95, %f92, %f131;
	fma.rn.f32 	%f108, %f95, %f94, %f132;
	fma.rn.f32 	%f109, %f95, %f96, %f133;
	fma.rn.f32 	%f110, %f95, %f98, %f134;
	fma.rn.f32 	%f111, %f97, %f92, %f135;
	fma.rn.f32 	%f112, %f97, %f94, %f136;
	fma.rn.f32 	%f113, %f97, %f96, %f137;
	fma.rn.f32 	%f114, %f97, %f98, %f138;
	ld.shared.f32 	%f115, [%r85+-508];
	ld.shared.f32 	%f116, [%r86];
	ld.shared.f32 	%f117, [%r85+-252];
	ld.shared.f32 	%f118, [%r86+16];
	ld.shared.f32 	%f119, [%r85+4];
	ld.shared.f32 	%f120, [%r86+32];
	ld.shared.f32 	%f121, [%r85+260];
	ld.shared.f32 	%f122, [%r86+48];
	fma.rn.f32 	%f130, %f115, %f116, %f99;
	fma.rn.f32 	%f129, %f115, %f118, %f100;
	fma.rn.f32 	%f128, %f115, %f120, %f101;
	fma.rn.f32 	%f127, %f115, %f122, %f102;
	fma.rn.f32 	%f126, %f117, %f116, %f103;
	fma.rn.f32 	%f125, %f117, %f118, %f104;
	fma.rn.f32 	%f124, %f117, %f120, %f105;
	fma.rn.f32 	%f123, %f117, %f122, %f106;
	fma.rn.f32 	%f131, %f119, %f116, %f107;
	fma.rn.f32 	%f132, %f119, %f118, %f108;
	fma.rn.f32 	%f133, %f119, %f120, %f109;
	fma.rn.f32 	%f134, %f119, %f122, %f110;
	fma.rn.f32 	%f135, %f121, %f116, %f111;
	fma.rn.f32 	%f136, %f121, %f118, %f112;
	fma.rn.f32 	%f137, %f121, %f120, %f113;
	fma.rn.f32 	%f138, %f121, %f122, %f114;
	add.s32 	%r87, %r87, 128;
	add.s32 	%r86, %r86, 128;
	add.s32 	%r85, %r85, 8;
	setp.ne.s32 	%p26, %r87, 1088;
	@%p26 bra 	$L__BB2_19;
	bar.sync 	0;
	add.s32 	%r84, %r84, 1;
	add.s32 	%r74, %r39, 15;
	shr.u32 	%r75, %r74, 4;
	setp.eq.s32 	%p27, %r84, %r75;
	@%p27 bra 	$L__BB2_21;
	bra.uni 	$L__BB2_2;
$L__BB2_21:
	add.s32 	%r14, %r4, %r2;
	mov.u32 	%r76, %ctaid.x;
	shl.b32 	%r77, %r76, 6;
	add.s32 	%r78, %r77, %r1;
	setp.lt.s32 	%p28, %r14, %r38;
	mul.lo.s32 	%r16, %r14, %r40;
	setp.lt.s32 	%p29, %r78, %r40;
	and.pred  	%p30, %p28, %p29;
	@%p30 bra 	$L__BB2_22;
	bra.uni 	$L__BB2_23;
$L__BB2_22:
	add.s32 	%r79, %r78, %r16;
	mul.wide.s32 	%rd27, %r79, 4;
	add.s64 	%rd28, %rd3, %rd27;
	st.global.f32 	[%rd28], %f130;
$L__BB2_23:
	setp.ge.s32 	%p31, %r14, %r38;
	add.s32 	%r28, %r78, 4;
	setp.ge.s32 	%p32, %r28, %r40;
	cvt.s64.s32 	%rd29, %r16;
	cvt.s64.s32 	%rd5, %r78;
	add.s64 	%rd30, %rd5, %rd29;
	shl.b64 	%rd31, %rd30, 2;
	add.s64 	%rd6, %rd3, %rd31;
	or.pred  	%p33, %p31, %p32;
	@%p33 bra 	$L__BB2_25;
	st.global.f32 	[%rd6+16], %f129;
$L__BB2_25:
	setp.ge.s32 	%p34, %r14, %r38;
	add.s32 	%r29, %r78, 8;
	setp.ge.s32 	%p35, %r29, %r40;
	or.pred  	%p36, %p34, %p35;
	@%p36 bra 	$L__BB2_27;
	st.global.f32 	[%rd6+32], %f128;
$L__BB2_27:
	setp.ge.s32 	%p37, %r14, %r38;
	add.s32 	%r30, %r78, 12;
	setp.ge.s32 	%p38, %r30, %r40;
	or.pred  	%p39, %p37, %p38;
	@%p39 bra 	$L__BB2_29;
	st.global.f32 	[%rd6+48], %f127;
$L__BB2_29:
	setp.ge.s32 	%p40, %r78, %r40;
	add.s32 	%r31, %r14, 4;
	setp.ge.s32 	%p41, %r31, %r38;
	shl.b32 	%r32, %r40, 2;
	add.s32 	%r33, %r16, %r32;
	or.pred  	%p42, %p41, %p40;
	@%p42 bra 	$L__BB2_31;
	add.s32 	%r80, %r78, %r33;
	mul.wide.s32 	%rd32, %r80, 4;
	add.s64 	%rd33, %rd3, %rd32;
	st.global.f32 	[%rd33], %f126;
$L__BB2_31:
	setp.ge.s32 	%p43, %r31, %r38;
	setp.ge.s32 	%p44, %r28, %r40;
	cvt.s64.s32 	%rd34, %r33;
	add.s64 	%rd35, %rd5, %rd34;
	shl.b64 	%rd36, %rd35, 2;
	add.s64 	%rd7, %rd3, %rd36;
	or.pred  	%p45, %p43, %p44;
	@%p45 bra 	$L__BB2_33;
	st.global.f32 	[%rd7+16], %f125;
$L__BB2_33:
	setp.ge.s32 	%p46, %r31, %r38;
	setp.ge.s32 	%p47, %r29, %r40;
	or.pred  	%p48, %p46, %p47;
	@%p48 bra 	$L__BB2_35;
	st.global.f32 	[%rd7+32], %f124;
$L__BB2_35:
	setp.ge.s32 	%p49, %r31, %r38;
	setp.ge.s32 	%p50, %r30, %r40;
	or.pred  	%p51, %p49, %p50;
	@%p51 bra 	$L__BB2_37;
	st.global.f32 	[%rd7+48], %f123;
$L__BB2_37:
	setp.ge.s32 	%p52, %r78, %r40;
	add.s32 	%r34, %r14, 8;
	setp.ge.s32 	%p53, %r34, %r38;
	shl.b32 	%r81, %r40, 3;
	add.s32 	%r35, %r81, %r16;
	or.pred  	%p54, %p53, %p52;
	@%p54 bra 	$L__BB2_39;
	add.s32 	%r82, %r78, %r35;
	mul.wide.s32 	%rd37, %r82, 4;
	add.s64 	%rd38, %rd3, %rd37;
	st.global.f32 	[%rd38], %f131;
$L__BB2_39:
	setp.ge.s32 	%p55, %r34, %r38;
	setp.ge.s32 	%p56, %r28, %r40;
	cvt.s64.s32 	%rd39, %r35;
	add.s64 	%rd40, %rd5, %rd39;
	shl.b64 	%rd41, %rd40, 2;
	add.s64 	%rd8, %rd3, %rd41;
	or.pred  	%p57, %p55, %p56;
	@%p57 bra 	$L__BB2_41;
	st.global.f32 	[%rd8+16], %f132;
$L__BB2_41:
	setp.ge.s32 	%p58, %r34, %r38;
	setp.ge.s32 	%p59, %r29, %r40;
	or.pred  	%p60, %p58, %p59;
	@%p60 bra 	$L__BB2_43;
	st.global.f32 	[%rd8+32], %f133;
$L__BB2_43:
	setp.ge.s32 	%p61, %r34, %r38;
	setp.ge.s32 	%p62, %r30, %r40;
	or.pred  	%p63, %p61, %p62;
	@%p63 bra 	$L__BB2_45;
	st.global.f32 	[%rd8+48], %f134;
$L__BB2_45:
	setp.ge.s32 	%p64, %r78, %r40;
	add.s32 	%r36, %r14, 12;
	setp.ge.s32 	%p65, %r36, %r38;
	add.s32 	%r37, %r35, %r32;
	or.pred  	%p66, %p65, %p64;
	@%p66 bra 	$L__BB2_47;
	add.s32 	%r83, %r78, %r37;
	mul.wide.s32 	%rd42, %r83, 4;
	add.s64 	%rd43, %rd3, %rd42;
	st.global.f32 	[%rd43], %f135;
$L__BB2_47:
	setp.ge.s32 	%p67, %r36, %r38;
	setp.ge.s32 	%p68, %r28, %r40;
	cvt.s64.s32 	%rd44, %r37;
	add.s64 	%rd45, %rd5, %rd44;
	shl.b64 	%rd46, %rd45, 2;
	add.s64 	%rd9, %rd3, %rd46;
	or.pred  	%p69, %p67, %p68;
	@%p69 bra 	$L__BB2_49;
	st.global.f32 	[%rd9+16], %f136;
$L__BB2_49:
	setp.ge.s32 	%p70, %r36, %r38;
	setp.ge.s32 	%p71, %r29, %r40;
	or.pred  	%p72, %p70, %p71;
	@%p72 bra 	$L__BB2_51;
	st.global.f32 	[%rd9+32], %f137;
$L__BB2_51:
	setp.ge.s32 	%p73, %r36, %r38;
	setp.ge.s32 	%p74, %r30, %r40;
	or.pred  	%p75, %p73, %p74;
	@%p75 bra 	$L__BB2_53;
	st.global.f32 	[%rd9+48], %f138;
$L__BB2_53:
	ret;

}


// ===== COMPILED SASS (sm_100) =====

	.target	sm_100

	.elftype	@"ET_EXEC"


//--------------------- .note.nv.tkinfo           --------------------------
	.section	.note.nv.tkinfo,"",@"SHT_NOTE"
	.sectionflags	@"SHF_NOTE_NV_TKINFO"
	.tkinfo
        /*0018*/ 	.word	0x00000002
        /*0030*/ 	.string	""
        /*0030*/ 	.string	"ptxas"
        /*0030*/ 	.string	"Cuda compilation tools, release 13.0, V13.0.88"
        /*0030*/ 	.string	"Build cuda_13.0.r13.0/compiler.36424714_0"
        /*0030*/ 	.string	"-arch sm_100 -m 64 "



//--------------------- .note.nv.cuinfo           --------------------------
	.section	.note.nv.cuinfo,"",@"SHT_NOTE"
	.sectionflags	@"SHF_NOTE_NV_CUINFO"
        /*0018*/ 	.short	0x0002
        /*001a*/ 	.short	0x0064
        /*001c*/ 	.short	0x0082
	.zero		2


//--------------------- .nv.info                  --------------------------
	.section	.nv.info,"",@"SHT_CUDA_INFO"
	.align	4


	//----- nvinfo : EIATTR_REGCOUNT
	.align		4
        /*0000*/ 	.byte	0x04, 0x2f
        /*0002*/ 	.short	(.L_1 - .L_0)
	.align		4
.L_0:
        /*0004*/ 	.word	index@(_Z14matrixMulNaivePKfS0_Pfiii)
        /*0008*/ 	.word	0x00000020


	//----- nvinfo : EIATTR_FRAME_SIZE
	.align		4
.L_1:
        /*000c*/ 	.byte	0x04, 0x11
        /*000e*/ 	.short	(.L_3 - .L_2)
	.align		4
.L_2:
        /*0010*/ 	.word	index@(_Z14matrixMulNaivePKfS0_Pfiii)
        /*0014*/ 	.word	0x00000000


	//----- nvinfo : EIATTR_REGCOUNT
	.align		4
.L_3:
        /*0018*/ 	.byte	0x04, 0x2f
        /*001a*/ 	.short	(.L_5 - .L_4)
	.align		4
.L_4:
        /*001c*/ 	.word	index@(_Z14matrixMulTiledPKfS0_Pfiii)
        /*0020*/ 	.word	0x00000020


	//----- nvinfo : EIATTR_FRAME_SIZE
	.align		4
.L_5:
        /*0024*/ 	.byte	0x04, 0x11
        /*0026*/ 	.short	(.L_7 - .L_6)
	.align		4
.L_6:
        /*0028*/ 	.word	index@(_Z14matrixMulTiledPKfS0_Pfiii)
        /*002c*/ 	.word	0x00000000


	//----- nvinfo : EIATTR_REGCOUNT
	.align		4
.L_7:
        /*0030*/ 	.byte	0x04, 0x2f
        /*0032*/ 	.short	(.L_9 - .L_8)
	.align		4
.L_8:
        /*0034*/ 	.word	index@(_Z18matrixMulOptimizedPKfS0_Pfiii)
        /*0038*/ 	.word	0x00000038


	//----- nvinfo : EIATTR_FRAME_SIZE
	.align		4
.L_9:
        /*003c*/ 	.byte	0x04, 0x11
        /*003e*/ 	.short	(.L_11 - .L_10)
	.align		4
.L_10:
        /*0040*/ 	.word	index@(_Z18matrixMulOptimizedPKfS0_Pfiii)
        /*0044*/ 	.word	0x00000000


	//----- nvinfo : EIATTR_MIN_STACK_SIZE
	.align		4
.L_11:
        /*0048*/ 	.byte	0x04, 0x12
        /*004a*/ 	.short	(.L_13 - .L_12)
	.align		4
.L_12:
        /*004c*/ 	.word	index@(_Z18matrixMulOptimizedPKfS0_Pfiii)
        /*0050*/ 	.word	0x00000000


	//----- nvinfo : EIATTR_MIN_STACK_SIZE
	.align		4
.L_13:
        /*0054*/ 	.byte	0x04, 0x12
        /*0056*/ 	.short	(.L_15 - .L_14)
	.align		4
.L_14:
        /*0058*/ 	.word	index@(_Z14matrixMulTiledPKfS0_Pfiii)
        /*005c*/ 	.word	0x00000000


	//----- nvinfo : EIATTR_MIN_STACK_SIZE
	.align		4
.L_15:
        /*0060*/ 	.byte	0x04, 0x12
        /*0062*/ 	.short	(.L_17 - .L_16)
	.align		4
.L_16:
        /*0064*/ 	.word	index@(_Z14matrixMulNaivePKfS0_Pfiii)
        /*0068*/ 	.word	0x00000000
.L_17:


//--------------------- .nv.compat                --------------------------
	.section	.nv.compat,"",@"SHT_CUDA_COMPAT_INFO"
	.align	4
        /*0000*/ 	.byte	0x02, 0x09, 0x00, 0x00, 0x02, 0x02, 0x01, 0x00, 0x02, 0x05, 0x05, 0x00, 0x03, 0x07, 0x01, 0x01
        /*0010*/ 	.byte	0x02, 0x03, 0x00, 0x00, 0x02, 0x06, 0x01, 0x00, 0x04, 0x0b, 0x08, 0x00, 0x09, 0x00, 0x00, 0x00
        /*0020*/ 	.byte	0x00, 0x00, 0x00, 0x00


//--------------------- .nv.info._Z18matrixMulOptimizedPKfS0_Pfiii --------------------------
	.section	.nv.info._Z18matrixMulOptimizedPKfS0_Pfiii,"",@"SHT_CUDA_INFO"
	.sectionflags	@""
	.align	4


	//----- nvinfo : EIATTR_CUDA_API_VERSION
	.align		4
        /*0000*/ 	.byte	0x04, 0x37
        /*0002*/ 	.short	(.L_19 - .L_18)
.L_18:
        /*0004*/ 	.word	0x00000082


	//----- nvinfo : EIATTR_KPARAM_INFO
	.align		4
.L_19:
        /*0008*/ 	.byte	0x04, 0x17
        /*000a*/ 	.short	(.L_21 - .L_20)
.L_20:
        /*000c*/ 	.word	0x00000000
        /*0010*/ 	.short	0x0005
        /*0012*/ 	.short	0x0020
        /*0014*/ 	.byte	0x00, 0xf0, 0x11, 0x00


	//----- nvinfo : EIATTR_KPARAM_INFO
	.align		4
.L_21:
        /*0018*/ 	.byte	0x04, 0x17
        /*001a*/ 	.short	(.L_23 - .L_22)
.L_22:
        /*001c*/ 	.word	0x00000000
        /*0020*/ 	.short	0x0004
        /*0022*/ 	.short	0x001c
        /*0024*/ 	.byte	0x00, 0xf0, 0x11, 0x00


	//----- nvinfo : EIATTR_KPARAM_INFO
	.align		4
.L_23:
        /*0028*/ 	.byte	0x04, 0x17
        /*002a*/ 	.short	(.L_25 - .L_24)
.L_24:
        /*002c*/ 	.word	0x00000000
        /*0030*/ 	.short	0x0003
        /*0032*/ 	.short	0x0018
        /*0034*/ 	.byte	0x00, 0xf0, 0x11, 0x00


	//----- nvinfo : EIATTR_KPARAM_INFO
	.align		4
.L_25:
        /*0038*/ 	.byte	0x04, 0x17
        /*003a*/ 	.short	(.L_27 - .L_26)
.L_26:
        /*003c*/ 	.word	0x00000000
        /*0040*/ 	.short	0x0002
        /*0042*/ 	.short	0x0010
        /*0044*/ 	.byte	0x00, 0xf5, 0x21, 0x00


	//----- nvinfo : EIATTR_KPARAM_INFO
	.align		4
.L_27:
        /*0048*/ 	.byte	0x04, 0x17
        /*004a*/ 	.short	(.L_29 - .L_28)
.L_28:
        /*004c*/ 	.word	0x00000000
        /*0050*/ 	.short	0x0001
        /*0052*/ 	.short	0x0008
        /*0054*/ 	.byte	0x00, 0xf5, 0x21, 0x00


	//----- nvinfo : EIATTR_KPARAM_INFO
	.align		4
.L_29:
        /*0058*/ 	.byte	0x04, 0x17
        /*005a*/ 	.short	(.L_31 - .L_30)
.L_30:
        /*005c*/ 	.word	0x00000000
        /*0060*/ 	.short	0x0000
        /*0062*/ 	.short	0x0000
        /*0064*/ 	.byte	0x00, 0xf5, 0x21, 0x00


	//----- nvinfo : EIATTR_SPARSE_MMA_MASK
	.align		4
.L_31:
        /*0068*/ 	.byte	0x03, 0x50
        /*006a*/ 	.short	0x0000


	//----- nvinfo : EIATTR_MAXREG_COUNT
	.align		4
        /*006c*/ 	.byte	0x03, 0x1b
        /*006e*/ 	.short	0x00ff


	//----- nvinfo : EIATTR_NUM_BARRIERS
	.align		4
        /*0070*/ 	.byte	0x02, 0x4c
        /*0072*/ 	.byte	0x01
	.zero		1


	//----- nvinfo : EIATTR_MERCURY_ISA_VERSION
	.align		4
        /*0074*/ 	.byte	0x03, 0x5f
        /*0076*/ 	.short	0x0101


	//----- nvinfo : EIATTR_VRC_CTA_INIT_COUNT
	.align		4
        /*0078*/ 	.byte	0x02, 0x4a
	.zero		1
	.zero		1


	//----- nvinfo : EIATTR_EXIT_INSTR_OFFSETS
	.align		4
        /*007c*/ 	.byte	0x04, 0x1c
        /*007e*/ 	.short	(.L_33 - .L_32)


	//   ....[0]....
.L_32:
        /*0080*/ 	.word	0x00001760


	//   ....[1]....
        /*0084*/ 	.word	0x00001780


	//----- nvinfo : EIATTR_CBANK_PARAM_SIZE
	.align		4
.L_33:
        /*0088*/ 	.byte	0x03, 0x19
        /*008a*/ 	.short	0x0024


	//----- nvinfo : EIATTR_PARAM_CBANK
	.align		4
        /*008c*/ 	.byte	0x04, 0x0a
        /*008e*/ 	.short	(.L_35 - .L_34)
	.align		4
.L_34:
        /*0090*/ 	.word	index@(.nv.constant0._Z18matrixMulOptimizedPKfS0_Pfiii)
        /*0094*/ 	.short	0x0380
        /*0096*/ 	.short	0x0024


	//----- nvinfo : EIATTR_SW_WAR
	.align		4
.L_35:
        /*0098*/ 	.byte	0x04, 0x36
        /*009a*/ 	.short	(.L_37 - .L_36)
.L_36:
        /*009c*/ 	.word	0x00000008
.L_37:


//--------------------- .nv.info._Z14matrixMulTiledPKfS0_Pfiii --------------------------
	.section	.nv.info._Z14matrixMulTiledPKfS0_Pfiii,"",@"SHT_CUDA_INFO"
	.sectionflags	@""
	.align	4


	//----- nvinfo : EIATTR_CUDA_API_VERSION
	.align		4
        /*0000*/ 	.byte	0x04, 0x37
        /*0002*/ 	.short	(.L_39 - .L_38)
.L_38:
        /*0004*/ 	.word	0x00000082


	//----- nvinfo : EIATTR_KPARAM_INFO
	.align		4
.L_39:
        /*0008*/ 	.byte	0x04, 0x17
        /*000a*/ 	.short	(.L_41 - .L_40)
.L_40:
        /*000c*/ 	.word	0x00000000
        /*0010*/ 	.short	0x0005
        /*0012*/ 	.short	0x0020
        /*0014*/ 	.byte	0x00, 0xf0, 0x11, 0x00


	//----- nvinfo : EIATTR_KPARAM_INFO
	.align		4
.L_41:
        /*0018*/ 	.byte	0x04, 0x17
        /*001a*/ 	.short	(.L_43 - .L_42)
.L_42:
        /*001c*/ 	.word	0x00000000
        /*0020*/ 	.short	0x0004
        /*0022*/ 	.short	0x001c
        /*0024*/ 	.byte	0x00, 0xf0, 0x11, 0x00


	//----- nvinfo : EIATTR_KPARAM_INFO
	.align		4
.L_43:
        /*0028*/ 	.byte	0x04, 0x17
        /*002a*/ 	.short	(.L_45 - .L_44)
.L_44:
        /*002c*/ 	.word	0x00000000
        /*0030*/ 	.short	0x0003
        /*0032*/ 	.short	0x0018
        /*0034*/ 	.byte	0x00, 0xf0, 0x11, 0x00


	//----- nvinfo : EIATTR_KPARAM_INFO
	.align		4
.L_45:
        /*0038*/ 	.byte	0x04, 0x17
        /*003a*/ 	.short	(.L_47 - .L_46)
.L_46:
        /*003c*/ 	.word	0x00000000
        /*0040*/ 	.short	0x0002
        /*0042*/ 	.short	0x0010
        /*0044*/ 	.byte	0x00, 0xf5, 0x21, 0x00


	//----- nvinfo : EIATTR_KPARAM_INFO
	.align		4
.L_47:
        /*0048*/ 	.byte	0x04, 0x17
        /*004a*/ 	.short	(.L_49 - .L_48)
.L_48:
        /*004c*/ 	.word	0x00000000
        /*0050*/ 	.short	0x0001
        /*0052*/ 	.short	0x0008
        /*0054*/ 	.byte	0x00, 0xf5, 0x21, 0x00


	//----- nvinfo : EIATTR_KPARAM_INFO
	.align		4
.L_49:
        /*0058*/ 	.byte	0x04, 0x17
        /*005a*/ 	.short	(.L_51 - .L_50)
.L_50:
        /*005c*/ 	.word	0x00000000
        /*0060*/ 	.short	0x0000
        /*0062*/ 	.short	0x0000
        /*0064*/ 	.byte	0x00, 0xf5, 0x21, 0x00


	//----- nvinfo : EIATTR_SPARSE_MMA_MASK
	.align		4
.L_51:
        /*0068*/ 	.byte	0x03, 0x50
        /*006a*/ 	.short	0x0000


	//----- nvinfo : EIATTR_MAXREG_COUNT
	.align		4
        /*006c*/ 	.byte	0x03, 0x1b
        /*006e*/ 	.short	0x00ff


	//----- nvinfo : EIATTR_NUM_BARRIERS
	.align		4
        /*0070*/ 	.byte	0x02, 0x4c
        /*0072*/ 	.byte	0x01
	.zero		1


	//----- nvinfo : EIATTR_MERCURY_ISA_VERSION
	.align		4
        /*0074*/ 	.byte	0x03, 0x5f
        /*0076*/ 	.short	0x0101


	//----- nvinfo : EIATTR_VRC_CTA_INIT_COUNT
	.align		4
        /*0078*/ 	.byte	0x02, 0x4a
	.zero		1
	.zero		1


	//----- nvinfo : EIATTR_EXIT_INSTR_OFFSETS
	.align		4
        /*007c*/ 	.byte	0x04, 0x1c
        /*007e*/ 	.short	(.L_53 - .L_52)


	//   ....[0]....
.L_52:
        /*0080*/ 	.word	0x000005e0


	//   ....[1]....
        /*0084*/ 	.word	0x00000630


	//----- nvinfo : EIATTR_CBANK_PARAM_SIZE
	.align		4
.L_53:
        /*0088*/ 	.byte	0x03, 0x19
        /*008a*/ 	.short	0x0024


	//----- nvinfo : EIATTR_PARAM_CBANK
	.align		4
        /*008c*/ 	.byte	0x04, 0x0a
        /*008e*/ 	.short	(.L_55 - .L_54)
	.align		4
.L_54:
        /*0090*/ 	.word	index@(.nv.constant0._Z14matrixMulTiledPKfS0_Pfiii)
        /*0094*/ 	.short	0x0380
        /*0096*/ 	.short	0x0024


	//----- nvinfo : EIATTR_SW_WAR
	.align		4
.L_55:
        /*0098*/ 	.byte	0x04, 0x36
        /*009a*/ 	.short	(.L_57 - .L_56)
.L_56:
        /*009c*/ 	.word	0x00000008
.L_57:


//--------------------- .nv.info._Z14matrixMulNaivePKfS0_Pfiii --------------------------
	.section	.nv.info._Z14matrixMulNaivePKfS0_Pfiii,"",@"SHT_CUDA_INFO"
	.sectionflags	@""
	.align	4


	//----- nvinfo : EIATTR_CUDA_API_VERSION
	.align		4
        /*0000*/ 	.byte	0x04, 0x37
        /*0002*/ 	.short	(.L_59 - .L_58)
.L_58:
        /*0004*/ 	.word	0x00000082


	//----- nvinfo : EIATTR_KPARAM_INFO
	.align		4
.L_59:
        /*0008*/ 	.byte	0x04, 0x17
        /*000a*/ 	.short	(.L_61 - .L_60)
.L_60:
        /*000c*/ 	.word	0x00000000
        /*0010*/ 	.short	0x0005
        /*0012*/ 	.short	0x0020
        /*0014*/ 	.byte	0x00, 0xf0, 0x11, 0x00


	//----- nvinfo : EIATTR_KPARAM_INFO
	.align		4
.L_61:
        /*0018*/ 	.byte	0x04, 0x17
        /*001a*/ 	.short	(.L_63 - .L_62)
.L_62:
        /*001c*/ 	.word	0x00000000
        /*0020*/ 	.short	0x0004
        /*0022*/ 	.short	0x001c
        /*0024*/ 	.byte	0x00, 0xf0, 0x11, 0x00


	//----- nvinfo : EIATTR_KPARAM_INFO
	.align		4
.L_63:
        /*0028*/ 	.byte	0x04, 0x17
        /*002a*/ 	.short	(.L_65 - .L_64)
.L_64:
        /*002c*/ 	.word	0x00000000
        /*0030*/ 	.short	0x0003
        /*0032*/ 	.short	0x0018
        /*0034*/ 	.byte	0x00, 0xf0, 0x11, 0x00


	//----- nvinfo : EIATTR_KPARAM_INFO
	.align		4
.L_65:
        /*0038*/ 	.byte	0x04, 0x17
        /*003a*/ 	.short	(.L_67 - .L_66)
.L_66:
        /*003c*/ 	.word	0x00000000
        /*0040*/ 	.short	0x0002
        /*0042*/ 	.short	0x0010
        /*0044*/ 	.byte	0x00, 0xf5, 0x21, 0x00


	//----- nvinfo : EIATTR_KPARAM_INFO
	.align		4
.L_67:
        /*0048*/ 	.byte	0x04, 0x17
        /*004a*/ 	.short	(.L_69 - .L_68)
.L_68:
        /*004c*/ 	.word	0x00000000
        /*0050*/ 	.short	0x0001
        /*0052*/ 	.short	0x0008
        /*0054*/ 	.byte	0x00, 0xf5, 0x21, 0x00


	//----- nvinfo : EIATTR_KPARAM_INFO
	.align		4
.L_69:
        /*0058*/ 	.byte	0x04, 0x17
        /*005a*/ 	.short	(.L_71 - .L_70)
.L_70:
        /*005c*/ 	.word	0x00000000
        /*0060*/ 	.short	0x0000
        /*0062*/ 	.short	0x0000
        /*0064*/ 	.byte	0x00, 0xf5, 0x21, 0x00


	//----- nvinfo : EIATTR_SPARSE_MMA_MASK
	.align		4
.L_71:
        /*0068*/ 	.byte	0x03, 0x50
        /*006a*/ 	.short	0x0000


	//----- nvinfo : EIATTR_MAXREG_COUNT
	.align		4
        /*006c*/ 	.byte	0x03, 0x1b
        /*006e*/ 	.short	0x00ff


	//----- nvinfo : EIATTR_MERCURY_ISA_VERSION
	.align		4
        /*0070*/ 	.byte	0x03, 0x5f
        /*0072*/ 	.short	0x0101


	//----- nvinfo : EIATTR_VRC_CTA_INIT_COUNT
	.align		4
        /*0074*/ 	.byte	0x02, 0x4a
	.zero		1
	.zero		1


	//----- nvinfo : EIATTR_EXIT_INSTR_OFFSETS
	.align		4
        /*0078*/ 	.byte	0x04, 0x1c
        /*007a*/ 	.short	(.L_73 - .L_72)


	//   ....[0]....
.L_72:
        /*007c*/ 	.word	0x000000d0


	//   ....[1]....
        /*0080*/ 	.word	0x000008f0


	//----- nvinfo : EIATTR_CBANK_PARAM_SIZE
	.align		4
.L_73:
        /*0084*/ 	.byte	0x03, 0x19
        /*0086*/ 	.short	0x0024


	//----- nvinfo : EIATTR_PARAM_CBANK
	.align		4
        /*0088*/ 	.byte	0x04, 0x0a
        /*008a*/ 	.short	(.L_75 - .L_74)
	.align		4
.L_74:
        /*008c*/ 	.word	index@(.nv.constant0._Z14matrixMulNaivePKfS0_Pfiii)
        /*0090*/ 	.short	0x0380
        /*0092*/ 	.short	0x0024


	//----- nvinfo : EIATTR_SW_WAR
	.align		4
.L_75:
        /*0094*/ 	.byte	0x04, 0x36
        /*0096*/ 	.short	(.L_77 - .L_76)
.L_76:
        /*0098*/ 	.word	0x00000008
.L_77:


//--------------------- .nv.callgraph             --------------------------
	.section	.nv.callgraph,"",@"SHT_CUDA_CALLGRAPH"
	.align	4
	.sectionentsize	8
	.align		4
        /*0000*/ 	.word	0x00000000
	.align		4
        /*0004*/ 	.word	0xffffffff
	.align		4
        /*0008*/ 	.word	0x00000000
	.align		4
        /*000c*/ 	.word	0xfffffffe
	.align		4
        /*0010*/ 	.word	0x00000000
	.align		4
        /*0014*/ 	.word	0xfffffffd
	.align		4
        /*0018*/ 	.word	0x00000000
	.align		4
        /*001c*/ 	.word	0xfffffffc


//--------------------- .text._Z18matrixMulOptimizedPKfS0_Pfiii --------------------------
	.section	.text._Z18matrixMulOptimizedPKfS0_Pfiii,"ax",@progbits
	.align	128
        .global         _Z18matrixMulOptimizedPKfS0_Pfiii
        .type           _Z18matrixMulOptimizedPKfS0_Pfiii,@function
        .size           _Z18matrixMulOptimizedPKfS0_Pfiii,(.L_x_12 - _Z18matrixMulOptimizedPKfS0_Pfiii)
        .other          _Z18matrixMulOptimizedPKfS0_Pfiii,@"STO_CUDA_ENTRY STV_DEFAULT"
_Z18matrixMulOptimizedPKfS0_Pfiii:
.text._Z18matrixMulOptimizedPKfS0_Pfiii:
[----:B------:R-:W-:Y:S08]  /*0000*/  LDC R1, c[0x0][0x37c] ;  /* 0x0000df00ff017b82 */ /* 0x000ff00000000800 */
[----:B------:R-:W0:Y:S01]  /*0010*/  LDC R32, c[0x0][0x39c] ;  /* 0x0000e700ff207b82 */ /* 0x000e220000000800 */
[----:B------:R-:W1:Y:S01]  /*0020*/  S2R R0, SR_TID.X ;  /* 0x0000000000007919 */ /* 0x000e620000002100 */
[----:B------:R-:W2:Y:S01]  /*0030*/  LDCU.64 UR8, c[0x0][0x358] ;  /* 0x00006b00ff0877ac */ /* 0x000ea20008000a00 */
[----:B------:R-:W-:Y:S01]  /*0040*/  HFMA2 R44, -RZ, RZ, 0, 0 ;  /* 0x00000000ff2c7431 */ /* 0x000fe200000001ff */
[----:B------:R-:W-:Y:S01]  /*0050*/  CS2R R28, SRZ ;  /* 0x00000000001c7805 */ /* 0x000fe2000001ff00 */
[----:B------:R-:W3:Y:S01]  /*0060*/  S2R R2, SR_TID.Y ;  /* 0x0000000000027919 */ /* 0x000ee20000002200 */
[----:B------:R-:W-:Y:S01]  /*0070*/  HFMA2 R30, -RZ, RZ, 0, 0 ;  /* 0x00000000ff1e7431 */ /* 0x000fe200000001ff */
[----:B------:R-:W-:-:S02]  /*0080*/  CS2R R42, SRZ ;  /* 0x00000000002a7805 */ /* 0x000fc4000001ff00 */
[----:B------:R-:W-:Y:S01]  /*0090*/  CS2R R38, SRZ ;  /* 0x0000000000267805 */ /* 0x000fe2000001ff00 */
[----:B------:R-:W4:Y:S01]  /*00a0*/  S2R R3, SR_CTAID.Y ;  /* 0x0000000000037919 */ /* 0x000f220000002600 */
[----:B------:R-:W-:Y:S02]  /*00b0*/  MOV R46, RZ ;  /* 0x000000ff002e7202 */ /* 0x000fe40000000f00 */
[----:B------:R-:W-:Y:S02]  /*00c0*/  CS2R R24, SRZ ;  /* 0x0000000000187805 */ /* 0x000fe4000001ff00 */
[----:B------:R-:W-:Y:S02]  /*00d0*/  CS2R R40, SRZ ;  /* 0x0000000000287805 */ /* 0x000fe4000001ff00 */
[----:B------:R-:W-:Y:S02]  /*00e0*/  CS2R R52, SRZ ;  /* 0x0000000000347805 */ /* 0x000fe4000001ff00 */
[----:B------:R-:W-:-:S02]  /*00f0*/  MOV R51, RZ ;  /* 0x000000ff00337202 */ /* 0x000fc40000000f00 */
[----:B0-----:R-:W-:-:S13]  /*0100*/  ISETP.GE.AND P0, PT, R32, 0x1, PT ;  /* 0x000000012000780c */ /* 0x001fda0003f06270 */
[----:B-1234-:R-:W-:Y:S05]  /*0110*/  @!P0 BRA `(.L_x_0) ;  /* 0x00000010004c8947 */ /* 0x01efea0003800000 */
[----:B------:R-:W0:Y:S01]  /*0120*/  S2UR UR6, SR_CgaCtaId ;  /* 0x00000000000679c3 */ /* 0x000e220000008800 */
[----:B------:R-:W1:Y:S01]  /*0130*/  S2R R11, SR_CTAID.X ;  /* 0x00000000000b7919 */ /* 0x000e620000002500 */
[----:B------:R-:W-:Y:S01]  /*0140*/  UMOV UR4, 0x400 ;  /* 0x0000040000047882 */ /* 0x000fe20000000000 */
[----:B------:R-:W-:Y:S01]  /*0150*/  LEA R5, R3, R2, 0x6 ;  /* 0x0000000203057211 */ /* 0x000fe200078e30ff */
[----:B------:R-:W-:Y:S01]  /*0160*/  UIADD3 UR5, UPT, UPT, UR4, 0x400, URZ ;  /* 0x0000040004057890 */ /* 0x000fe2000fffe0ff */
[----:B------:R-:W-:Y:S02]  /*0170*/  MOV R7, RZ ;  /* 0x000000ff00077202 */ /* 0x000fe40000000f00 */
[----:B------:R-:W-:Y:S01]  /*0180*/  MOV R44, RZ ;  /* 0x000000ff002c7202 */ /* 0x000fe20000000f00 */
[----:B------:R-:W-:-:S05]  /*0190*/  IMAD R4, R5, R32, RZ ;  /* 0x0000002005047224 */ /* 0x000fca00078e02ff */
[----:B------:R-:W-:Y:S01]  /*01a0*/  LEA R32, R32, R4, 0x5 ;  /* 0x0000000420207211 */ /* 0x000fe200078e28ff */
[----:B0-----:R-:W-:Y:S02]  /*01b0*/  ULEA UR4, UR6, UR4, 0x18 ;  /* 0x0000000406047291 */ /* 0x001fe4000f8ec0ff */
[----:B------:R-:W-:-:S04]  /*01c0*/  ULEA UR5, UR6, UR5, 0x18 ;  /* 0x0000000506057291 */ /* 0x000fc8000f8ec0ff */
[----:B------:R-:W-:Y:S02]  /*01d0*/  LEA R33, R0, UR4, 0x2 ;  /* 0x0000000400217c11 */ /* 0x000fe4000f8e10ff */
[C---:B------:R-:W-:Y:S02]  /*01e0*/  LEA R9, R2.reuse, UR5, 0x6 ;  /* 0x0000000502097c11 */ /* 0x040fe4000f8e30ff */
[----:B-1----:R-:W-:Y:S02]  /*01f0*/  LEA R6, R11, R0, 0x6 ;  /* 0x000000000b067211 */ /* 0x002fe400078e30ff */
[----:B------:R-:W-:Y:S02]  /*0200*/  LEA R33, R2, R33, 0x6 ;  /* 0x0000002102217211 */ /* 0x000fe400078e30ff */
[----:B------:R-:W-:-:S07]  /*0210*/  LEA R36, R0, R9, 0x2 ;  /* 0x0000000900247211 */ /* 0x000fce00078e10ff */
.L_x_2:
[----:B------:R-:W0:Y:S01]  /*0220*/  LDC.64 R34, c[0x0][0x398] ;  /* 0x0000e600ff227b82 */ /* 0x000e220000000a00 */
[----:B------:R-:W-:Y:S01]  /*0230*/  LEA R21, R7, R0, 0x4 ;  /* 0x0000000007157211 */ /* 0x000fe200078e20ff */
[----:B------:R-:W1:Y:S01]  /*0240*/  LDCU UR4, c[0x0][0x3a0] ;  /* 0x00007400ff0477ac */ /* 0x000e620008000800 */
[----:B------:R-:W-:Y:S01]  /*0250*/  IADD3 R9, PT, PT, R5, 0x10, RZ ;  /* 0x0000001005097810 */ /* 0x000fe20007ffe0ff */
[----:B------:R-:W-:Y:S01]  /*0260*/  HFMA2 R20, -RZ, RZ, 0, 0 ;  /* 0x00000000ff147431 */ /* 0x000fe200000001ff */
[----:B------:R-:W-:Y:S01]  /*0270*/  LEA R26, R7, R2, 0x4 ;  /* 0x00000002071a7211 */ /* 0x000fe200078e20ff */
[----:B------:R-:W2:Y:S01]  /*0280*/  LDCU.64 UR6, c[0x0][0x388] ;  /* 0x00007100ff0677ac */ /* 0x000ea20008000a00 */
[C---:B------:R-:W-:Y:S02]  /*0290*/  IADD3 R22, PT, PT, R6.reuse, 0x10, RZ ;  /* 0x0000001006167810 */ /* 0x040fe40007ffe0ff */
[----:B------:R-:W-:Y:S02]  /*02a0*/  IADD3 R23, PT, PT, R6, 0x20, RZ ;  /* 0x0000002006177810 */ /* 0x000fe40007ffe0ff */
[----:B0-----:R-:W-:-:S02]  /*02b0*/  ISETP.GE.AND P2, PT, R21, R35, PT ;  /* 0x000000231500720c */ /* 0x001fc40003f46270 */
[-C--:B------:R-:W-:Y:S02]  /*02c0*/  ISETP.GE.AND P0, PT, R21, R35.reuse, PT ;  /* 0x000000231500720c */ /* 0x080fe40003f06270 */
[-C--:B------:R-:W-:Y:S02]  /*02d0*/  ISETP.LT.AND P2, PT, R5, R34.reuse, !P2 ;  /* 0x000000220500720c */ /* 0x080fe40005741270 */
[-C--:B------:R-:W-:Y:S02]  /*02e0*/  ISETP.GE.OR P3, PT, R9, R34.reuse, P0 ;  /* 0x000000220900720c */ /* 0x080fe40000766670 */
[----:B------:R-:W-:Y:S02]  /*02f0*/  IADD3 R9, PT, PT, R5, 0x20, RZ ;  /* 0x0000002005097810 */ /* 0x000fe40007ffe0ff */
[----:B------:R-:W-:Y:S02]  /*0300*/  ISETP.GE.AND P1, PT, R26, R35, PT ;  /* 0x000000231a00720c */ /* 0x000fe40003f26270 */
[----:B------:R-:W-:-:S02]  /*0310*/  ISETP.GE.OR P6, PT, R9, R34, P0 ;  /* 0x000000220900720c */ /* 0x000fc400007c6670 */
[----:B------:R-:W-:Y:S02]  /*0320*/  IADD3 R9, PT, PT, R5, 0x30, RZ ;  /* 0x0000003005097810 */ /* 0x000fe40007ffe0ff */
[----:B-1----:R-:W-:Y:S01]  /*0330*/  ISETP.GE.OR P5, PT, R6, UR4, P1 ;  /* 0x0000000406007c0c */ /* 0x002fe20008fa6670 */
[----:B------:R-:W0:Y:S01]  /*0340*/  @P2 LDC.64 R16, c[0x0][0x380] ;  /* 0x0000e000ff102b82 */ /* 0x000e220000000a00 */
[----:B------:R-:W-:Y:S02]  /*0350*/  ISETP.GE.OR P0, PT, R9, R34, P0 ;  /* 0x000000220900720c */ /* 0x000fe40000706670 */
[----:B------:R-:W-:Y:S02]  /*0360*/  @P2 IADD3 R9, PT, PT, R4, R21, RZ ;  /* 0x0000001504092210 */ /* 0x000fe40007ffe0ff */
[----:B------:R-:W-:Y:S01]  /*0370*/  @!P3 LEA R18, R35, R4, 0x4 ;  /* 0x000000042312b211 */ /* 0x000fe200078e20ff */
[----:B------:R-:W-:Y:S01]  /*0380*/  IMAD R31, R26, UR4, RZ ;  /* 0x000000041a1f7c24 */ /* 0x000fe2000f8e02ff */
[----:B------:R-:W-:Y:S01]  /*0390*/  ISETP.GE.OR P4, PT, R22, UR4, P1 ;  /* 0x0000000416007c0c */ /* 0x000fe20008f86670 */
[----:B------:R-:W1:Y:S01]  /*03a0*/  @!P3 LDC.64 R12, c[0x0][0x380] ;  /* 0x0000e000ff0cbb82 */ /* 0x000e620000000a00 */
[----:B------:R-:W-:-:S07]  /*03b0*/  @!P3 IADD3 R19, PT, PT, R21, R18, RZ ;  /* 0x000000121513b210 */ /* 0x000fce0007ffe0ff */
[----:B------:R-:W3:Y:S01]  /*03c0*/  @!P5 LDC.64 R14, c[0x0][0x388] ;  /* 0x0000e200ff0edb82 */ /* 0x000ee20000000a00 */
[----:B0-----:R-:W-:-:S07]  /*03d0*/  @P2 IMAD.WIDE.U32 R16, R9, 0x4, R16 ;  /* 0x0000000409102825 */ /* 0x001fce00078e0010 */
[----:B------:R-:W0:Y:S01]  /*03e0*/  @!P6 LDC.64 R10, c[0x0][0x380] ;  /* 0x0000e000ff0aeb82 */ /* 0x000e220000000a00 */
[----:B------:R-:W-:Y:S01]  /*03f0*/  MOV R22, RZ ;  /* 0x000000ff00167202 */ /* 0x000fe20000000f00 */
[----:B------:R4:W5:Y:S06]  /*0400*/  @P2 LDG.E R20, desc[UR8][R16.64] ;  /* 0x0000000810142981 */ /* 0x00096c000c1e1900 */
[----:B------:R-:W2:Y:S01]  /*0410*/  @!P0 LDC.64 R8, c[0x0][0x380] ;  /* 0x0000e000ff088b82 */ /* 0x000ea20000000a00 */
[----:B-1----:R-:W-:Y:S01]  /*0420*/  @!P3 IMAD.WIDE.U32 R18, R19, 0x4, R12 ;  /* 0x000000041312b825 */ /* 0x002fe200078e000c */
[----:B------:R-:W-:-:S02]  /*0430*/  ISETP.GE.OR P2, PT, R23, UR4, P1 ;  /* 0x0000000417007c0c */ /* 0x000fc40008f46670 */
[----:B------:R-:W-:Y:S02]  /*0440*/  @!P0 LEA R12, R35, R32, 0x4 ;  /* 0x00000020230c8211 */ /* 0x000fe400078e20ff */
[----:B------:R-:W-:Y:S01]  /*0450*/  IADD3 R23, PT, PT, R6, 0x30, RZ ;  /* 0x0000003006177810 */ /* 0x000fe20007ffe0ff */
[----:B------:R1:W5:Y:S01]  /*0460*/  @!P3 LDG.E R22, desc[UR8][R18.64] ;  /* 0x000000081216b981 */ /* 0x000362000c1e1900 */
[----:B------:R-:W-:Y:S02]  /*0470*/  @!P6 IADD3 R13, PT, PT, R32, R21, RZ ;  /* 0x00000015200de210 */ /* 0x000fe40007ffe0ff */
[----:B------:R-:W-:Y:S02]  /*0480*/  @!P0 IADD3 R21, PT, PT, R21, R12, RZ ;  /* 0x0000000c15158210 */ /* 0x000fe40007ffe0ff */
[----:B----4-:R-:W-:Y:S02]  /*0490*/  @!P5 IADD3 R17, PT, PT, R6, R31, RZ ;  /* 0x0000001f0611d210 */ /* 0x010fe40007ffe0ff */
[----:B------:R-:W-:-:S02]  /*04a0*/  ISETP.GE.OR P1, PT, R23, UR4, P1 ;  /* 0x0000000417007c0c */ /* 0x000fc40008f26670 */
[----:B------:R-:W-:Y:S02]  /*04b0*/  SHF.R.S32.HI R23, RZ, 0x1f, R31 ;  /* 0x0000001fff177819 */ /* 0x000fe4000001141f */
[----:B------:R-:W-:Y:S01]  /*04c0*/  IADD3 R27, P3, PT, R6, R31, RZ ;  /* 0x0000001f061b7210 */ /* 0x000fe20007f7e0ff */
[----:B------:R-:W-:Y:S02]  /*04d0*/  HFMA2 R16, -RZ, RZ, 0, 0 ;  /* 0x00000000ff107431 */ /* 0x000fe400000001ff */
[----:B---3--:R-:W-:-:S04]  /*04e0*/  @!P5 IMAD.WIDE R14, R17, 0x4, R14 ;  /* 0x00000004110ed825 */ /* 0x008fc800078e020e */
[----:B------:R-:W-:Y:S01]  /*04f0*/  HFMA2 R17, -RZ, RZ, 0, 0 ;  /* 0x00000000ff117431 */ /* 0x000fe200000001ff */
[----:B------:R-:W-:Y:S01]  /*0500*/  LEA.HI.X.SX32 R34, R6, R23, 0x1, P3 ;  /* 0x0000001706227211 */ /* 0x000fe200018f0eff */
[----:B--2---:R-:W-:-:S04]  /*0510*/  @!P0 IMAD.WIDE.U32 R8, R21, 0x4, R8 ;  /* 0x0000000415088825 */ /* 0x004fc800078e0008 */
[----:B------:R-:W-:Y:S02]  /*0520*/  HFMA2 R21, -RZ, RZ, 0, 0 ;  /* 0x00000000ff157431 */ /* 0x000fe400000001ff */
[----:B0-----:R-:W-:Y:S01]  /*0530*/  @!P6 IMAD.WIDE.U32 R12, R13, 0x4, R10 ;  /* 0x000000040d0ce825 */ /* 0x001fe200078e000a */
[C---:B------:R-:W-:Y:S02]  /*0540*/  LEA R10, P3, R27.reuse, UR6, 0x2 ;  /* 0x000000061b0a7c11 */ /* 0x040fe4000f8610ff */
[----:B------:R-:W-:Y:S01]  /*0550*/  MOV R26, RZ ;  /* 0x000000ff001a7202 */ /* 0x000fe20000000f00 */
[----:B------:R-:W2:Y:S01]  /*0560*/  @!P5 LDG.E R17, desc[UR8][R14.64] ;  /* 0x000000080e11d981 */ /* 0x000ea2000c1e1900 */
[----:B-1----:R-:W-:Y:S02]  /*0570*/  MOV R19, RZ ;  /* 0x000000ff00137202 */ /* 0x002fe40000000f00 */
[----:B------:R-:W-:Y:S01]  /*0580*/  MOV R23, RZ ;  /* 0x000000ff00177202 */ /* 0x000fe20000000f00 */
[----:B------:R-:W3:Y:S01]  /*0590*/  @!P6 LDG.E R16, desc[UR8][R12.64] ;  /* 0x000000080c10e981 */ /* 0x000ee2000c1e1900 */
[----:B------:R-:W-:-:S03]  /*05a0*/  LEA.HI.X R11, R27, UR7, R34, 0x2, P3 ;  /* 0x000000071b0b7c11 */ /* 0x000fc600098f1422 */
[----:B------:R-:W4:Y:S04]  /*05b0*/  @!P0 LDG.E R26, desc[UR8][R8.64] ;  /* 0x00000008081a8981 */ /* 0x000f28000c1e1900 */
[----:B------:R-:W2:Y:S04]  /*05c0*/  @!P4 LDG.E R19, desc[UR8][R10.64+0x40] ;  /* 0x000040080a13c981 */ /* 0x000ea8000c1e1900 */
[----:B------:R-:W2:Y:S04]  /*05d0*/  @!P2 LDG.E R21, desc[UR8][R10.64+0x80] ;  /* 0x000080080a15a981 */ /* 0x000ea8000c1e1900 */
[----:B------:R-:W2:Y:S01]  /*05e0*/  @!P1 LDG.E R23, desc[UR8][R10.64+0xc0] ;  /* 0x0000c0080a179981 */ /* 0x000ea2000c1e1900 */
[----:B------:R-:W0:Y:S01]  /*05f0*/  S2UR UR6, SR_CgaCtaId ;  /* 0x00000000000679c3 */ /* 0x000e220000008800 */
[----:B------:R-:W-:-:S02]  /*0600*/  UMOV UR4, 0x400 ;  /* 0x0000040000047882 */ /* 0x000fc40000000000 */
[----:B------:R-:W-:Y:S02]  /*0610*/  UIADD3 UR5, UPT, UPT, UR4, 0x400, URZ ;  /* 0x0000040004057890 */ /* 0x000fe4000fffe0ff */
[----:B0-----:R-:W-:Y:S02]  /*0620*/  ULEA UR4, UR6, UR4, 0x18 ;  /* 0x0000000406047291 */ /* 0x001fe4000f8ec0ff */
[----:B------:R-:W-:-:S04]  /*0630*/  ULEA UR5, UR6, UR5, 0x18 ;  /* 0x0000000506057291 */ /* 0x000fc8000f8ec0ff */
[----:B------:R-:W-:Y:S02]  /*0640*/  LEA R34, R2, UR4, 0x6 ;  /* 0x0000000402227c11 */ /* 0x000fe4000f8e30ff */
[----:B------:R-:W-:Y:S02]  /*0650*/  LEA R37, R0, UR5, 0x2 ;  /* 0x0000000500257c11 */ /* 0x000fe4000f8e10ff */
[----:B------:R-:W-:Y:S02]  /*0660*/  IADD3 R34, PT, PT, R34, 0x200, RZ ;  /* 0x0000020022227810 */ /* 0x000fe40007ffe0ff */
[----:B------:R-:W-:Y:S01]  /*0670*/  IADD3 R37, PT, PT, R37, 0x40, RZ ;  /* 0x0000004025257810 */ /* 0x000fe20007ffe0ff */
[----:B------:R-:W-:Y:S01]  /*0680*/  UMOV UR4, 0x40 ;  /* 0x0000004000047882 */ /* 0x000fe20000000000 */
[----:B-----5:R0:W-:Y:S04]  /*0690*/  STS [R33], R20 ;  /* 0x0000001421007388 */ /* 0x0201e80000000800 */
[----:B------:R0:W-:Y:S04]  /*06a0*/  STS [R33+0x100], R22 ;  /* 0x0001001621007388 */ /* 0x0001e80000000800 */
[----:B---3--:R0:W-:Y:S04]  /*06b0*/  STS [R33+0x200], R16 ;  /* 0x0002001021007388 */ /* 0x0081e80000000800 */
[----:B----4-:R0:W-:Y:S04]  /*06c0*/  STS [R33+0x300], R26 ;  /* 0x0003001a21007388 */ /* 0x0101e80000000800 */
[----:B--2---:R0:W-:Y:S04]  /*06d0*/  STS [R36], R17 ;  /* 0x0000001124007388 */ /* 0x0041e80000000800 */
[----:B------:R0:W-:Y:S04]  /*06e0*/  STS [R36+0x10], R19 ;  /* 0x0000101324007388 */ /* 0x0001e80000000800 */
[----:B------:R0:W-:Y:S04]  /*06f0*/  STS [R36+0x20], R21 ;  /* 0x0000201524007388 */ /* 0x0001e80000000800 */
[----:B------:R0:W-:Y:S01]  /*0700*/  STS [R36+0x30], R23 ;  /* 0x0000301724007388 */ /* 0x0001e20000000800 */
[----:B------:R-:W-:Y:S06]  /*0710*/  BAR.SYNC.DEFER_BLOCKING 0x0 ;  /* 0x0000000000007b1d */ /* 0x000fec0000010000 */
.L_x_1:
[----:B------:R-:W-:Y:S01]  /*0720*/  LDS R47, [R37+-0x40] ;  /* 0xffffc000252f7984 */ /* 0x000fe20000000800 */
[----:B------:R-:W-:-:S03]  /*0730*/  UIADD3 UR4, UPT, UPT, UR4, 0x200, URZ ;  /* 0x0000020004047890 */ /* 0x000fc6000fffe0ff */
[----:B------:R-:W1:Y:S01]  /*0740*/  LDS.128 R8, [R34+-0x200] ;  /* 0xfffe000022087984 */ /* 0x000e620000000c00 */
[----:B------:R-:W-:-:S03]  /*0750*/  UISETP.NE.AND UP0, UPT, UR4, 0x440, UPT ;  /* 0x000004400400788c */ /* 0x000fc6000bf05270 */
[----:B------:R-:W2:Y:S04]  /*0760*/  LDS R27, [R37+-0x30] ;  /* 0xffffd000251b7984 */ /* 0x000ea80000000800 */
[----:B------:R-:W3:Y:S04]  /*0770*/  LDS R45, [R37+-0x20] ;  /* 0xffffe000252d7984 */ /* 0x000ee80000000800 */
[----:B------:R-:W4:Y:S04]  /*0780*/  LDS R49, [R37+-0x10] ;  /* 0xfffff00025317984 */ /* 0x000f280000000800 */
[----:B------:R-:W5:Y:S04]  /*0790*/  LDS.128 R12, [R34+-0x100] ;  /* 0xffff0000220c7984 */ /* 0x000f680000000c00 */
[----:B0-----:R-:W0:Y:S04]  /*07a0*/  LDS.128 R16, [R34] ;  /* 0x0000000022107984 */ /* 0x001e280000000c00 */
[----:B------:R-:W0:Y:S01]  /*07b0*/  LDS.128 R20, [R34+0x100] ;  /* 0x0001000022147984 */ /* 0x000e220000000c00 */
[C---:B-1----:R-:W-:Y:S01]  /*07c0*/  FFMA R26, R8.reuse, R47, R53 ;  /* 0x0000002f081a7223 */ /* 0x042fe20000000035 */
[C---:B--2---:R-:W-:Y:S01]  /*07d0*/  FFMA R40, R8.reuse, R27, R40 ;  /* 0x0000001b08287223 */ /* 0x044fe20000000028 */
[C---:B---3--:R-:W-:Y:S01]  /*07e0*/  FFMA R24, R8.reuse, R45, R24 ;  /* 0x0000002d08187223 */ /* 0x048fe20000000018 */
[----:B----4-:R-:W-:Y:S01]  /*07f0*/  FFMA R31, R8, R49, R46 ;  /* 0x00000031081f7223 */ /* 0x010fe2000000002e */
[----:B-----5:R-:W-:Y:S01]  /*0800*/  FFMA R8, R47, R12, R38 ;  /* 0x0000000c2f087223 */ /* 0x020fe20000000026 */
[C---:B------:R-:W-:Y:S01]  /*0810*/  FFMA R50, R12.reuse, R27, R43 ;  /* 0x0000001b0c327223 */ /* 0x040fe2000000002b */
[C---:B------:R-:W-:Y:S01]  /*0820*/  FFMA R28, R12.reuse, R45, R28 ;  /* 0x0000002d0c1c7223 */ /* 0x040fe2000000001c */
[----:B------:R-:W-:Y:S01]  /*0830*/  FFMA R44, R12, R49, R44 ;  /* 0x000000310c2c7223 */ /* 0x000fe2000000002c */
[-C--:B0-----:R-:W-:Y:S01]  /*0840*/  FFMA R52, R27, R16.reuse, R52 ;  /* 0x000000101b347223 */ /* 0x081fe20000000034 */
[----:B------:R-:W-:Y:S01]  /*0850*/  FFMA R12, R47, R16, R30 ;  /* 0x000000102f0c7223 */ /* 0x000fe2000000001e */
[----:B------:R-:W-:Y:S01]  /*0860*/  FFMA R46, R16, R45, R39 ;  /* 0x0000002d102e7223 */ /* 0x000fe20000000027 */
[----:B------:R-:W0:Y:S01]  /*0870*/  LDS R43, [R37] ;  /* 0x00000000252b7984 */ /* 0x000e220000000800 */
[-C--:B------:R-:W-:Y:S01]  /*0880*/  FFMA R41, R27, R20.reuse, R41 ;  /* 0x000000141b297223 */ /* 0x080fe20000000029 */
[-C--:B------:R-:W-:Y:S01]  /*0890*/  FFMA R51, R47, R20.reuse, R51 ;  /* 0x000000142f337223 */ /* 0x080fe20000000033 */
[----:B------:R-:W-:Y:S01]  /*08a0*/  FFMA R48, R45, R20, R25 ;  /* 0x000000142d307223 */ /* 0x000fe20000000019 */
[----:B------:R-:W1:Y:S01]  /*08b0*/  LDS R27, [R37+0x20] ;  /* 0x00002000251b7984 */ /* 0x000e620000000800 */
[-C--:B------:R-:W-:Y:S01]  /*08c0*/  FFMA R38, R20, R49.reuse, R29 ;  /* 0x0000003114267223 */ /* 0x080fe2000000001d */
[----:B------:R-:W-:-:S02]  /*08d0*/  FFMA R42, R16, R49, R42 ;  /* 0x00000031102a7223 */ /* 0x000fc4000000002a */
[----:B------:R-:W2:Y:S04]  /*08e0*/  LDS R39, [R37+0x10] ;  /* 0x0000100025277984 */ /* 0x000ea80000000800 */
[----:B------:R-:W3:Y:S04]  /*08f0*/  LDS R30, [R37+0x30] ;  /* 0x00003000251e7984 */ /* 0x000ee80000000800 */
[----:B------:R-:W4:Y:S04]  /*0900*/  LDS R47, [R37+0x40] ;  /* 0x00004000252f7984 */ /* 0x000f280000000800 */
[----:B------:R-:W5:Y:S04]  /*0910*/  LDS R45, [R37+0x50] ;  /* 0x00005000252d7984 */ /* 0x000f680000000800 */
[----:B------:R-:W5:Y:S04]  /*0920*/  LDS R25, [R37+0x60] ;  /* 0x0000600025197984 */ /* 0x000f680000000800 */
[----:B------:R-:W5:Y:S04]  /*0930*/  LDS R29, [R37+0x70] ;  /* 0x00007000251d7984 */ /* 0x000f680000000800 */
[----:B------:R-:W5:Y:S01]  /*0940*/  LDS R20, [R37+0x80] ;  /* 0x0000800025147984 */ /* 0x000f620000000800 */
[C---:B0-----:R-:W-:Y:S01]  /*0950*/  FFMA R16, R43.reuse, R13, R8 ;  /* 0x0000000d2b107223 */ /* 0x041fe20000000008 */
[C---:B------:R-:W-:Y:S01]  /*0960*/  FFMA R49, R43.reuse, R17, R12 ;  /* 0x000000112b317223 */ /* 0x040fe2000000000c */
[C---:B------:R-:W-:Y:S01]  /*0970*/  FFMA R26, R43.reuse, R9, R26 ;  /* 0x000000092b1a7223 */ /* 0x040fe2000000001a */
[----:B------:R-:W-:Y:S01]  /*0980*/  FFMA R12, R43, R21, R51 ;  /* 0x000000152b0c7223 */ /* 0x000fe20000000033 */
[C---:B-1----:R-:W-:Y:S01]  /*0990*/  FFMA R53, R27.reuse, R13, R28 ;  /* 0x0000000d1b357223 */ /* 0x042fe2000000001c */
[C---:B------:R-:W-:Y:S01]  /*09a0*/  FFMA R24, R27.reuse, R9, R24 ;  /* 0x000000091b187223 */ /* 0x040fe20000000018 */
[C---:B------:R-:W-:Y:S01]  /*09b0*/  FFMA R51, R27.reuse, R17, R46 ;  /* 0x000000111b337223 */ /* 0x040fe2000000002e */
[----:B------:R-:W-:Y:S01]  /*09c0*/  FFMA R27, R27, R21, R48 ;  /* 0x000000151b1b7223 */ /* 0x000fe20000000030 */
[C---:B--2---:R-:W-:Y:S01]  /*09d0*/  FFMA R8, R39.reuse, R9, R40 ;  /* 0x0000000927087223 */ /* 0x044fe20000000028 */
[C---:B------:R-:W-:Y:S01]  /*09e0*/  FFMA R43, R39.reuse, R13, R50 ;  /* 0x0000000d272b7223 */ /* 0x040fe20000000032 */
[C---:B------:R-:W-:Y:S01]  /*09f0*/  FFMA R52, R39.reuse, R17, R52 ;  /* 0x0000001127347223 */ /* 0x040fe20000000034 */
[----:B------:R-:W-:Y:S01]  /*0a00*/  FFMA R40, R39, R21, R41 ;  /* 0x0000001527287223 */ /* 0x000fe20000000029 */
[C---:B---3--:R-:W-:Y:S01]  /*0a10*/  FFMA R28, R30.reuse, R9, R31 ;  /* 0x000000091e1c7223 */ /* 0x048fe2000000001f */
[C---:B------:R-:W-:Y:S01]  /*0a20*/  FFMA R31, R30.reuse, R21, R38 ;  /* 0x000000151e1f7223 */ /* 0x040fe20000000026 */
[C---:B------:R-:W-:Y:S01]  /*0a30*/  FFMA R39, R30.reuse, R13, R44 ;  /* 0x0000000d1e277223 */ /* 0x040fe2000000002c */
[----:B------:R-:W0:Y:S01]  /*0a40*/  LDS R38, [R37+0x90] ;  /* 0x0000900025267984 */ /* 0x000e220000000800 */
[----:B------:R-:W-:Y:S01]  /*0a50*/  FFMA R41, R30, R17, R42 ;  /* 0x000000111e297223 */ /* 0x000fe2000000002a */
[C---:B----4-:R-:W-:Y:S01]  /*0a60*/  FFMA R13, R47.reuse, R10, R26 ;  /* 0x0000000a2f0d7223 */ /* 0x050fe2000000001a */
[C---:B------:R-:W-:Y:S01]  /*0a70*/  FFMA R16, R47.reuse, R14, R16 ;  /* 0x0000000e2f107223 */ /* 0x040fe20000000010 */
[C---:B------:R-:W-:Y:S01]  /*0a80*/  FFMA R49, R47.reuse, R18, R49 ;  /* 0x000000122f317223 */ /* 0x040fe20000000031 */
[----:B------:R-:W-:Y:S01]  /*0a90*/  FFMA R12, R47, R22, R12 ;  /* 0x000000162f0c7223 */ /* 0x000fe2000000000c */
[----:B------:R-:W1:Y:S01]  /*0aa0*/  LDS R46, [R37+0xa0] ;  /* 0x0000a000252e7984 */ /* 0x000e620000000800 */
[C---:B-----5:R-:W-:Y:S01]  /*0ab0*/  FFMA R47, R45.reuse, R10, R8 ;  /* 0x0000000a2d2f7223 */ /* 0x060fe20000000008 */
[C---:B------:R-:W-:Y:S01]  /*0ac0*/  FFMA R43, R45.reuse, R14, R43 ;  /* 0x0000000e2d2b7223 */ /* 0x040fe2000000002b */
[C---:B------:R-:W-:Y:S01]  /*0ad0*/  FFMA R52, R45.reuse, R18, R52 ;  /* 0x000000122d347223 */ /* 0x040fe20000000034 */
[----:B------:R-:W2:Y:S01]  /*0ae0*/  LDS R8, [R37+0xb0] ;  /* 0x0000b00025087984 */ /* 0x000ea20000000800 */
[----:B------:R-:W-:Y:S01]  /*0af0*/  FFMA R40, R45, R22, R40 ;  /* 0x000000162d287223 */ /* 0x000fe20000000028 */
[C---:B------:R-:W-:Y:S01]  /*0b00*/  FFMA R45, R25.reuse, R10, R24 ;  /* 0x0000000a192d7223 */ /* 0x040fe20000000018 */
[C---:B------:R-:W-:Y:S01]  /*0b10*/  FFMA R42, R25.reuse, R14, R53 ;  /* 0x0000000e192a7223 */ /* 0x040fe20000000035 */
[C---:B------:R-:W-:Y:S01]  /*0b20*/  FFMA R48, R25.reuse, R18, R51 ;  /* 0x0000001219307223 */ /* 0x040fe20000000033 */
[----:B------:R-:W-:Y:S01]  /*0b30*/  FFMA R44, R25, R22, R27 ;  /* 0x00000016192c7223 */ /* 0x000fe2000000001b */
[C---:B------:R-:W-:Y:S01]  /*0b40*/  FFMA R9, R29.reuse, R10, R28 ;  /* 0x0000000a1d097223 */ /* 0x040fe2000000001c */
[----:B------:R-:W-:Y:S01]  /*0b50*/  LDS R17, [R37+0xc0] ;  /* 0x0000c00025117984 */ /* 0x000fe20000000800 */
[C---:B------:R-:W-:Y:S01]  /*0b60*/  FFMA R14, R29.reuse, R14, R39 ;  /* 0x0000000e1d0e7223 */ /* 0x040fe20000000027 */
[C---:B------:R-:W-:Y:S01]  /*0b70*/  FFMA R10, R29.reuse, R18, R41 ;  /* 0x000000121d0a7223 */ /* 0x040fe20000000029 */
[C---:B------:R-:W-:Y:S01]  /*0b80*/  FFMA R13, R20.reuse, R11, R13 ;  /* 0x0000000b140d7223 */ /* 0x040fe2000000000d */
[----:B------:R-:W3:Y:S01]  /*0b90*/  LDS.128 R24, [R34+-0x1f0] ;  /* 0xfffe100022187984 */ /* 0x000ee20000000c00 */
[C---:B------:R-:W-:Y:S01]  /*0ba0*/  FFMA R16, R20.reuse, R15, R16 ;  /* 0x0000000f14107223 */ /* 0x040fe20000000010 */
[C---:B------:R-:W-:Y:S01]  /*0bb0*/  FFMA R18, R20.reuse, R19, R49 ;  /* 0x0000001314127223 */ /* 0x040fe20000000031 */
[----:B------:R-:W-:Y:S01]  /*0bc0*/  FFMA R50, R29, R22, R31 ;  /* 0x000000161d327223 */ /* 0x000fe2000000001f */
[----:B------:R-:W4:Y:S01]  /*0bd0*/  LDS R21, [R37+0xd0] ;  /* 0x0000d00025157984 */ /* 0x000f220000000800 */
[----:B------:R-:W-:-:S03]  /*0be0*/  FFMA R20, R20, R23, R12 ;  /* 0x0000001714147223 */ /* 0x000fc6000000000c */
[----:B------:R-:W5:Y:S04]  /*0bf0*/  LDS R39, [R37+0xe0] ;  /* 0x0000e00025277984 */ /* 0x000f680000000800 */
[----:B------:R-:W5:Y:S04]  /*0c00*/  LDS R41, [R37+0xf0] ;  /* 0x0000f00025297984 */ /* 0x000f680000000800 */
[----:B------:R-:W5:Y:S01]  /*0c10*/  LDS.128 R28, [R34+-0xf0] ;  /* 0xffff1000221c7984 */ /* 0x000f620000000c00 */
[C---:B0-----:R-:W-:Y:S01]  /*0c20*/  FFMA R12, R38.reuse, R11, R47 ;  /* 0x0000000b260c7223 */ /* 0x041fe2000000002f */
[C---:B------:R-:W-:Y:S01]  /*0c30*/  FFMA R43, R38.reuse, R15, R43 ;  /* 0x0000000f262b7223 */ /* 0x040fe2000000002b */
[C---:B------:R-:W-:Y:S01]  /*0c40*/  FFMA R22, R38.reuse, R19, R52 ;  /* 0x0000001326167223 */ /* 0x040fe20000000034 */
[----:B------:R-:W-:Y:S01]  /*0c50*/  FFMA R38, R38, R23, R40 ;  /* 0x0000001726267223 */ /* 0x000fe20000000028 */
[----:B------:R-:W0:Y:S01]  /*0c60*/  LDS R47, [R37+0x110] ;  /* 0x00011000252f7984 */ /* 0x000e220000000800 */
        /* <DEDUP_REMOVED lines=8> */
[----:B------:R-:W-:Y:S04]  /*0cf0*/  LDS R49, [R37+0x150] ;  /* 0x0001500025317984 */ /* 0x000fe80000000800 */
[----:B------:R-:W1:Y:S01]  /*0d00*/  LDS.128 R8, [R34+0x10] ;  /* 0x0000100022087984 */ /* 0x000e620000000c00 */
[----:B---3--:R-:W-:-:S03]  /*0d10*/  FFMA R50, R24, R17, R13 ;  /* 0x0000001118327223 */ /* 0x008fc6000000000d */
[----:B------:R-:W-:Y:S01]  /*0d20*/  LDS R53, [R37+0x170] ;  /* 0x0001700025357984 */ /* 0x000fe20000000800 */
[----:B----4-:R-:W-:-:S03]  /*0d30*/  FFMA R19, R24, R21, R12 ;  /* 0x0000001518137223 */ /* 0x010fc6000000000c */
[----:B------:R2:W3:Y:S01]  /*0d40*/  LDS.128 R12, [R34+0x110] ;  /* 0x00011000220c7984 */ /* 0x0004e20000000c00 */
[C---:B-----5:R-:W-:Y:S01]  /*0d50*/  FFMA R40, R24.reuse, R39, R40 ;  /* 0x0000002718287223 */ /* 0x060fe20000000028 */
[----:B------:R-:W-:Y:S02]  /*0d60*/  FFMA R46, R24, R41, R46 ;  /* 0x00000029182e7223 */ /* 0x000fe4000000002e */
[----:B------:R-:W4:Y:S01]  /*0d70*/  LDS R24, [R37+0x100] ;  /* 0x0001000025187984 */ /* 0x000f220000000800 */
[----:B--2---:R-:W-:Y:S01]  /*0d80*/  IADD3 R34, PT, PT, R34, 0x20, RZ ;  /* 0x0000002022227810 */ /* 0x004fe20007ffe0ff */
[----:B------:R-:W-:Y:S01]  /*0d90*/  FFMA R16, R17, R28, R16 ;  /* 0x0000001c11107223 */ /* 0x000fe20000000010 */
[C---:B------:R-:W-:Y:S01]  /*0da0*/  FFMA R43, R28.reuse, R21, R43 ;  /* 0x000000151c2b7223 */ /* 0x040fe2000000002b */
[C---:B------:R-:W-:Y:S01]  /*0db0*/  FFMA R42, R28.reuse, R39, R42 ;  /* 0x000000271c2a7223 */ /* 0x040fe2000000002a */
[----:B------:R-:W-:Y:S02]  /*0dc0*/  FFMA R48, R28, R41, R48 ;  /* 0x000000291c307223 */ /* 0x000fe40000000030 */
[----:B------:R-:W2:Y:S01]  /*0dd0*/  LDS R28, [R37+0x120] ;  /* 0x00012000251c7984 */ /* 0x000ea20000000800 */
[----:B0-----:R-:W-:Y:S01]  /*0de0*/  FFMA R43, R47, R29, R43 ;  /* 0x0000001d2f2b7223 */ /* 0x001fe2000000002b */
[-C--:B-1----:R-:W-:Y:S01]  /*0df0*/  FFMA R18, R17, R8.reuse, R18 ;  /* 0x0000000811127223 */ /* 0x082fe20000000012 */
[C---:B------:R-:W-:Y:S01]  /*0e00*/  FFMA R45, R8.reuse, R39, R45 ;  /* 0x00000027082d7223 */ /* 0x040fe2000000002d */
[----:B------:R-:W-:Y:S01]  /*0e10*/  FFMA R22, R21, R8, R22 ;  /* 0x0000000815167223 */ /* 0x000fe20000000016 */
[----:B------:R-:W-:-:S02]  /*0e20*/  FFMA R52, R8, R41, R52 ;  /* 0x0000002908347223 */ /* 0x000fc40000000034 */
[----:B------:R-:W-:Y:S01]  /*0e30*/  LDS R8, [R37+0x1b0] ;  /* 0x0001b00025087984 */ /* 0x000fe20000000800 */
[----:B------:R-:W-:Y:S01]  /*0e40*/  FFMA R51, R47, R9, R22 ;  /* 0x000000092f337223 */ /* 0x000fe20000000016 */
[-C--:B---3--:R-:W-:Y:S01]  /*0e50*/  FFMA R20, R17, R12.reuse, R20 ;  /* 0x0000000c11147223 */ /* 0x088fe20000000014 */
[-C--:B------:R-:W-:Y:S01]  /*0e60*/  FFMA R44, R39, R12.reuse, R44 ;  /* 0x0000000c272c7223 */ /* 0x080fe2000000002c */
[----:B------:R-:W0:Y:S01]  /*0e70*/  LDS R17, [R37+0x130] ;  /* 0x0001300025117984 */ /* 0x000e220000000800 */
[----:B------:R-:W-:Y:S01]  /*0e80*/  FFMA R38, R21, R12, R38 ;  /* 0x0000000c15267223 */ /* 0x000fe20000000026 */
[----:B------:R-:W-:Y:S02]  /*0e90*/  FFMA R12, R12, R41, R23 ;  /* 0x000000290c0c7223 */ /* 0x000fe40000000017 */
[----:B------:R-:W1:Y:S01]  /*0ea0*/  LDS R21, [R37+0x140] ;  /* 0x0001400025157984 */ /* 0x000e620000000800 */
[C---:B----4-:R-:W-:Y:S01]  /*0eb0*/  FFMA R39, R24.reuse, R9, R18 ;  /* 0x0000000918277223 */ /* 0x050fe20000000012 */
[C---:B------:R-:W-:Y:S01]  /*0ec0*/  FFMA R18, R47.reuse, R25, R19 ;  /* 0x000000192f127223 */ /* 0x040fe20000000013 */
[C---:B------:R-:W-:Y:S01]  /*0ed0*/  FFMA R23, R24.reuse, R29, R16 ;  /* 0x0000001d18177223 */ /* 0x040fe20000000010 */
[----:B------:R-:W3:Y:S01]  /*0ee0*/  LDS R19, [R37+0x160] ;  /* 0x0001600025137984 */ /* 0x000ee20000000800 */
[C---:B------:R-:W-:Y:S01]  /*0ef0*/  FFMA R41, R24.reuse, R13, R20 ;  /* 0x0000000d18297223 */ /* 0x040fe20000000014 */
[----:B------:R-:W-:Y:S01]  /*0f00*/  FFMA R50, R24, R25, R50 ;  /* 0x0000001918327223 */ /* 0x000fe20000000032 */
[----:B------:R-:W-:Y:S01]  /*0f10*/  FFMA R47, R47, R13, R38 ;  /* 0x0000000d2f2f7223 */ /* 0x000fe20000000026 */
[----:B------:R-:W4:Y:S01]  /*0f20*/  LDS R22, [R37+0x180] ;  /* 0x0001800025167984 */ /* 0x000f220000000800 */
[C---:B--2---:R-:W-:Y:S01]  /*0f30*/  FFMA R42, R28.reuse, R29, R42 ;  /* 0x0000001d1c2a7223 */ /* 0x044fe2000000002a */
[C---:B------:R-:W-:Y:S01]  /*0f40*/  FFMA R40, R28.reuse, R25, R40 ;  /* 0x000000191c287223 */ /* 0x040fe20000000028 */
[C---:B------:R-:W-:Y:S01]  /*0f50*/  FFMA R45, R28.reuse, R9, R45 ;  /* 0x000000091c2d7223 */ /* 0x040fe2000000002d */
[----:B------:R-:W2:Y:S01]  /*0f60*/  LDS R16, [R37+0x1a0] ;  /* 0x0001a00025107984 */ /* 0x000ea20000000800 */
[----:B------:R-:W-:-:S03]  /*0f70*/  FFMA R44, R28, R13, R44 ;  /* 0x0000000d1c2c7223 */ /* 0x000fc6000000002c */
[----:B------:R5:W2:Y:S02]  /*0f80*/  LDS R20, [R37+0x190] ;  /* 0x0001900025147984 */ /* 0x000aa40000000800 */
[----:B-----5:R-:W-:Y:S01]  /*0f90*/  IADD3 R37, PT, PT, R37, 0x200, RZ ;  /* 0x0000020025257810 */ /* 0x020fe20007ffe0ff */
        /* <DEDUP_REMOVED lines=8> */
[----:B------:R-:W-:Y:S01]  /*1020*/  FFMA R21, R49, R26, R18 ;  /* 0x0000001a31157223 */ /* 0x000fe20000000012 */
[C---:B---3--:R-:W-:Y:S01]  /*1030*/  FFMA R28, R19.reuse, R30, R42 ;  /* 0x0000001e131c7223 */ /* 0x048fe2000000002a */
[C---:B------:R-:W-:Y:S01]  /*1040*/  FFMA R23, R19.reuse, R26, R40 ;  /* 0x0000001a13177223 */ /* 0x040fe20000000028 */
[C---:B------:R-:W-:Y:S01]  /*1050*/  FFMA R42, R19.reuse, R10, R45 ;  /* 0x0000000a132a7223 */ /* 0x040fe2000000002d */
[----:B------:R-:W-:Y:S01]  /*1060*/  FFMA R44, R19, R14, R44 ;  /* 0x0000000e132c7223 */ /* 0x000fe2000000002c */
[C---:B------:R-:W-:Y:S01]  /*1070*/  FFMA R52, R49.reuse, R10, R51 ;  /* 0x0000000a31347223 */ /* 0x040fe20000000033 */
[----:B------:R-:W-:Y:S01]  /*1080*/  FFMA R48, R49, R14, R47 ;  /* 0x0000000e31307223 */ /* 0x000fe2000000002f */
[----:B------:R-:W-:Y:S01]  /*1090*/  FFMA R19, R53, R26, R46 ;  /* 0x0000001a35137223 */ /* 0x000fe2000000002e */
[-C--:B------:R-:W-:Y:S01]  /*10a0*/  FFMA R18, R49, R30.reuse, R43 ;  /* 0x0000001e31127223 */ /* 0x080fe2000000002b */
[C---:B------:R-:W-:Y:S01]  /*10b0*/  FFMA R26, R53.reuse, R30, R29 ;  /* 0x0000001e351a7223 */ /* 0x040fe2000000001d */
[C---:B------:R-:W-:Y:S01]  /*10c0*/  FFMA R10, R53.reuse, R10, R9 ;  /* 0x0000000a350a7223 */ /* 0x040fe20000000009 */
[----:B------:R-:W-:Y:S01]  /*10d0*/  FFMA R14, R53, R14, R13 ;  /* 0x0000000e350e7223 */ /* 0x000fe2000000000d */
[----:B----4-:R-:W-:Y:S01]  /*10e0*/  FFMA R51, R22, R15, R24 ;  /* 0x0000000f16337223 */ /* 0x010fe20000000018 */
[C---:B--2---:R-:W-:Y:S01]  /*10f0*/  FFMA R39, R16.reuse, R11, R42 ;  /* 0x0000000b10277223 */ /* 0x044fe2000000002a */
[----:B------:R-:W-:Y:S01]  /*1100*/  FFMA R25, R16, R15, R44 ;  /* 0x0000000f10197223 */ /* 0x000fe2000000002c */
[C---:B------:R-:W-:Y:S01]  /*1110*/  FFMA R53, R22.reuse, R27, R17 ;  /* 0x0000001b16357223 */ /* 0x040fe20000000011 */
[C---:B------:R-:W-:Y:S01]  /*1120*/  FFMA R38, R22.reuse, R31, R38 ;  /* 0x0000001f16267223 */ /* 0x040fe20000000026 */
[----:B------:R-:W-:Y:S01]  /*1130*/  FFMA R30, R22, R11, R12 ;  /* 0x0000000b161e7223 */ /* 0x000fe2000000000c */
[C---:B------:R-:W-:Y:S01]  /*1140*/  FFMA R40, R20.reuse, R27, R21 ;  /* 0x0000001b14287223 */ /* 0x040fe20000000015 */
[C---:B------:R-:W-:Y:S01]  /*1150*/  FFMA R43, R20.reuse, R31, R18 ;  /* 0x0000001f142b7223 */ /* 0x040fe20000000012 */
[C---:B------:R-:W-:Y:S01]  /*1160*/  FFMA R52, R20.reuse, R11, R52 ;  /* 0x0000000b14347223 */ /* 0x040fe20000000034 */
[----:B------:R-:W-:Y:S01]  /*1170*/  FFMA R41, R20, R15, R48 ;  /* 0x0000000f14297223 */ /* 0x000fe20000000030 */
[C---:B------:R-:W-:Y:S01]  /*1180*/  FFMA R24, R16.reuse, R27, R23 ;  /* 0x0000001b10187223 */ /* 0x040fe20000000017 */
[----:B------:R-:W-:Y:S01]  /*1190*/  FFMA R28, R16, R31, R28 ;  /* 0x0000001f101c7223 */ /* 0x000fe2000000001c */
[C---:B------:R-:W-:Y:S01]  /*11a0*/  FFMA R46, R8.reuse, R27, R19 ;  /* 0x0000001b082e7223 */ /* 0x040fe20000000013 */
[C---:B------:R-:W-:Y:S01]  /*11b0*/  FFMA R44, R8.reuse, R31, R26 ;  /* 0x0000001f082c7223 */ /* 0x040fe2000000001a */
[C---:B------:R-:W-:Y:S01]  /*11c0*/  FFMA R42, R8.reuse, R11, R10 ;  /* 0x0000000b082a7223 */ /* 0x040fe2000000000a */
[----:B------:R-:W-:Y:S01]  /*11d0*/  FFMA R29, R8, R15, R14 ;  /* 0x0000000f081d7223 */ /* 0x000fe2000000000e */
[----:B------:R-:W-:Y:S06]  /*11e0*/  BRA.U UP0, `(.L_x_1) ;  /* 0xfffffff5004c7547 */ /* 0x000fec000b83ffff */
[----:B------:R-:W-:Y:S01]  /*11f0*/  IADD3 R35, PT, PT, R35, 0xf, RZ ;  /* 0x0000000f23237810 */ /* 0x000fe20007ffe0ff */
[----:B------:R-:W-:Y:S01]  /*1200*/  BAR.SYNC.DEFER_BLOCKING 0x0 ;  /* 0x0000000000007b1d */ /* 0x000fe20000010000 */
[----:B------:R-:W-:Y:S02]  /*1210*/  IADD3 R7, PT, PT, R7, 0x1, RZ ;  /* 0x0000000107077810 */ /* 0x000fe40007ffe0ff */
[----:B------:R-:W-:-:S04]  /*1220*/  SHF.R.U32.HI R8, RZ, 0x4, R35 ;  /* 0x00000004ff087819 */ /* 0x000fc80000011623 */
[----:B------:R-:W-:-:S13]  /*1230*/  ISETP.NE.AND P0, PT, R7, R8, PT ;  /* 0x000000080700720c */ /* 0x000fda0003f05270 */
[----:B------:R-:W-:Y:S05]  /*1240*/  @P0 BRA `(.L_x_2) ;  /* 0xffffffec00f40947 */ /* 0x000fea000383ffff */
.L_x_0:
[----:B------:R-:W0:Y:S01]  /*1250*/  S2R R5, SR_CTAID.X ;  /* 0x0000000000057919 */ /* 0x000e220000002500 */
[----:B------:R-:W1:Y:S01]  /*1260*/  LDC R7, c[0x0][0x3a0] ;  /* 0x0000e800ff077b82 */ /* 0x000e620000000800 */
[----:B------:R-:W2:Y:S01]  /*1270*/  LDCU UR6, c[0x0][0x398] ;  /* 0x00007300ff0677ac */ /* 0x000ea20008000800 */
[----:B------:R-:W-:Y:S01]  /*1280*/  LEA R16, R3, R2, 0x6 ;  /* 0x0000000203107211 */ /* 0x000fe200078e30ff */
[----:B------:R-:W3:Y:S03]  /*1290*/  LDCU.64 UR4, c[0x0][0x390] ;  /* 0x00007200ff0477ac */ /* 0x000ee60008000a00 */
[C---:B------:R-:W-:Y:S02]  /*12a0*/  IADD3 R17, PT, PT, R16.reuse, 0x4, RZ ;  /* 0x0000000410117810 */ /* 0x040fe40007ffe0ff */
[C---:B------:R-:W-:Y:S01]  /*12b0*/  IADD3 R14, PT, PT, R16.reuse, 0x8, RZ ;  /* 0x00000008100e7810 */ /* 0x040fe20007ffe0ff */
[----:B-1----:R-:W-:Y:S01]  /*12c0*/  IMAD R13, R16, R7, RZ ;  /* 0x00000007100d7224 */ /* 0x002fe200078e02ff */
[----:B0-----:R-:W-:-:S04]  /*12d0*/  LEA R0, R5, R0, 0x6 ;  /* 0x0000000005007211 */ /* 0x001fc800078e30ff */
[CC--:B------:R-:W-:Y:S02]  /*12e0*/  ISETP.GE.AND P0, PT, R0.reuse, R7.reuse, PT ;  /* 0x000000070000720c */ /* 0x0c0fe40003f06270 */
[----:B------:R-:W-:Y:S02]  /*12f0*/  ISETP.GE.AND P1, PT, R0, R7, PT ;  /* 0x000000070000720c */ /* 0x000fe40003f26270 */
[----:B--2---:R-:W-:Y:S02]  /*1300*/  ISETP.LT.AND P0, PT, R16, UR6, !P0 ;  /* 0x0000000610007c0c */ /* 0x004fe4000c701270 */
[----:B------:R-:W-:Y:S02]  /*1310*/  ISETP.GE.OR P4, PT, R17, UR6, P1 ;  /* 0x0000000611007c0c */ /* 0x000fe40008f86670 */
[----:B------:R-:W-:Y:S02]  /*1320*/  IADD3 R2, PT, PT, R0, 0x4, RZ ;  /* 0x0000000400027810 */ /* 0x000fe40007ffe0ff */
[----:B------:R-:W-:-:S02]  /*1330*/  SHF.R.S32.HI R6, RZ, 0x1f, R0 ;  /* 0x0000001fff067819 */ /* 0x000fc40000011400 */
[----:B------:R-:W-:Y:S02]  /*1340*/  ISETP.GE.AND P3, PT, R2, R7, PT ;  /* 0x000000070200720c */ /* 0x000fe40003f66270 */
[-C--:B------:R-:W-:Y:S02]  /*1350*/  IADD3 R11, P2, PT, R0, R13.reuse, RZ ;  /* 0x0000000d000b7210 */ /* 0x080fe40007f5e0ff */
[----:B------:R-:W-:Y:S01]  /*1360*/  ISETP.GE.OR P5, PT, R16, UR6, P3 ;  /* 0x0000000610007c0c */ /* 0x000fe20009fa6670 */
[----:B------:R-:W0:Y:S01]  /*1370*/  @P0 LDC.64 R8, c[0x0][0x390] ;  /* 0x0000e400ff080b82 */ /* 0x000e220000000a00 */
[----:B------:R-:W-:Y:S02]  /*1380*/  @P0 IADD3 R3, PT, PT, R0, R13, RZ ;  /* 0x0000000d00030210 */ /* 0x000fe40007ffe0ff */
[----:B------:R-:W-:Y:S02]  /*1390*/  LEA.HI.X.SX32 R12, R13, R6, 0x1, P2 ;  /* 0x000000060d0c7211 */ /* 0x000fe400010f0eff */
[----:B---3--:R-:W-:-:S02]  /*13a0*/  LEA R2, P2, R11, UR4, 0x2 ;  /* 0x000000040b027c11 */ /* 0x008fc4000f8410ff */
[C---:B------:R-:W-:Y:S01]  /*13b0*/  IADD3 R10, PT, PT, R0.reuse, 0x8, RZ ;  /* 0x00000008000a7810 */ /* 0x040fe20007ffe0ff */
[----:B------:R-:W1:Y:S01]  /*13c0*/  @!P4 LDC.64 R4, c[0x0][0x390] ;  /* 0x0000e400ff04cb82 */ /* 0x000e620000000a00 */
[----:B0-----:R-:W-:Y:S01]  /*13d0*/  @P0 IMAD.WIDE R8, R3, 0x4, R8 ;  /* 0x0000000403080825 */ /* 0x001fe200078e0208 */
[----:B------:R-:W-:Y:S02]  /*13e0*/  LEA.HI.X R3, R11, UR5, R12, 0x2, P2 ;  /* 0x000000050b037c11 */ /* 0x000fe400090f140c */
[----:B------:R-:W-:Y:S02]  /*13f0*/  IADD3 R12, PT, PT, R0, 0xc, RZ ;  /* 0x0000000c000c7810 */ /* 0x000fe40007ffe0ff */
[-C--:B------:R-:W-:Y:S01]  /*1400*/  ISETP.GE.AND P2, PT, R10, R7.reuse, PT ;  /* 0x000000070a00720c */ /* 0x080fe20003f46270 */
[----:B------:R0:W-:Y:S01]  /*1410*/  @P0 STG.E desc[UR8][R8.64], R53 ;  /* 0x0000003508000986 */ /* 0x0001e2000c101908 */
[----:B------:R-:W-:Y:S02]  /*1420*/  ISETP.GE.AND P0, PT, R12, R7, PT ;  /* 0x000000070c00720c */ /* 0x000fe40003f06270 */
[----:B------:R-:W-:Y:S01]  /*1430*/  LEA R11, R7, R13, 0x2 ;  /* 0x0000000d070b7211 */ /* 0x000fe200078e10ff */
[----:B------:R-:W-:Y:S01]  /*1440*/  @!P5 STG.E desc[UR8][R2.64+0x10], R40 ;  /* 0x000010280200d986 */ /* 0x000fe2000c101908 */
[----:B------:R-:W-:-:S02]  /*1450*/  ISETP.GE.OR P5, PT, R16, UR6, P2 ;  /* 0x0000000610007c0c */ /* 0x000fc400097a6670 */
[----:B------:R-:W-:Y:S02]  /*1460*/  ISETP.GE.OR P6, PT, R16, UR6, P0 ;  /* 0x0000000610007c0c */ /* 0x000fe400087c6670 */
[----:B------:R-:W-:Y:S02]  /*1470*/  @!P4 IADD3 R15, PT, PT, R0, R11, RZ ;  /* 0x0000000b000fc210 */ /* 0x000fe40007ffe0ff */
[----:B------:R-:W-:-:S03]  /*1480*/  IADD3 R16, PT, PT, R16, 0xc, RZ ;  /* 0x0000000c10107810 */ /* 0x000fc60007ffe0ff */
[----:B-1----:R-:W-:Y:S01]  /*1490*/  @!P4 IMAD.WIDE R4, R15, 0x4, R4 ;  /* 0x000000040f04c825 */ /* 0x002fe200078e0204 */
[----:B------:R-:W-:-:S03]  /*14a0*/  LEA R15, R7, R13, 0x3 ;  /* 0x0000000d070f7211 */ /* 0x000fc600078e18ff */
[----:B------:R-:W-:Y:S01]  /*14b0*/  @!P5 STG.E desc[UR8][R2.64+0x20], R24 ;  /* 0x000020180200d986 */ /* 0x000fe2000c101908 */
[----:B------:R-:W-:Y:S02]  /*14c0*/  ISETP.GE.OR P5, PT, R14, UR6, P1 ;  /* 0x000000060e007c0c */ /* 0x000fe40008fa6670 */
[----:B------:R-:W-:Y:S01]  /*14d0*/  ISETP.GE.OR P1, PT, R16, UR6, P1 ;  /* 0x0000000610007c0c */ /* 0x000fe20008f26670 */
[----:B------:R-:W-:Y:S01]  /*14e0*/  @!P6 STG.E desc[UR8][R2.64+0x30], R46 ;  /* 0x0000302e0200e986 */ /* 0x000fe2000c101908 */
[----:B0-----:R-:W-:Y:S02]  /*14f0*/  IADD3 R9, P6, PT, R0, R11, RZ ;  /* 0x0000000b00097210 */ /* 0x001fe40007fde0ff */
[----:B------:R-:W-:Y:S01]  /*1500*/  LEA R7, R7, R15, 0x2 ;  /* 0x0000000f07077211 */ /* 0x000fe200078e10ff */
[----:B------:R0:W-:Y:S01]  /*1510*/  @!P4 STG.E desc[UR8][R4.64], R38 ;  /* 0x000000260400c986 */ /* 0x0001e2000c101908 */
[----:B------:R-:W-:Y:S02]  /*1520*/  ISETP.GE.OR P4, PT, R17, UR6, P3 ;  /* 0x0000000611007c0c */ /* 0x000fe40009f86670 */
[----:B------:R-:W-:-:S02]  /*1530*/  LEA.HI.X.SX32 R10, R11, R6, 0x1, P6 ;  /* 0x000000060b0a7211 */ /* 0x000fc400030f0eff */
[----:B------:R-:W-:-:S03]  /*1540*/  LEA R8, P6, R9, UR4, 0x2 ;  /* 0x0000000409087c11 */ /* 0x000fc6000f8c10ff */
[----:B------:R-:W1:Y:S01]  /*1550*/  @!P1 LDC.64 R12, c[0x0][0x390] ;  /* 0x0000e400ff0c9b82 */ /* 0x000e620000000a00 */
[----:B------:R-:W-:Y:S02]  /*1560*/  LEA.HI.X R9, R9, UR5, R10, 0x2, P6 ;  /* 0x0000000509097c11 */ /* 0x000fe4000b0f140a */
[C---:B------:R-:W-:Y:S02]  /*1570*/  ISETP.GE.OR P6, PT, R17.reuse, UR6, P0 ;  /* 0x0000000611007c0c */ /* 0x040fe400087c6670 */
[CC--:B0-----:R-:W-:Y:S01]  /*1580*/  @!P5 IADD3 R5, PT, PT, R0.reuse, R15.reuse, RZ ;  /* 0x0000000f0005d210 */ /* 0x0c1fe20007ffe0ff */
[----:B------:R-:W-:Y:S01]  /*1590*/  @!P4 STG.E desc[UR8][R8.64+0x10], R43 ;  /* 0x0000102b0800c986 */ /* 0x000fe2000c101908 */
[----:B------:R-:W-:Y:S01]  /*15a0*/  ISETP.GE.OR P4, PT, R17, UR6, P2 ;  /* 0x0000000611007c0c */ /* 0x000fe20009786670 */
[----:B------:R-:W0:Y:S08]  /*15b0*/  @!P5 LDC.64 R10, c[0x0][0x390] ;  /* 0x0000e400ff0adb82 */ /* 0x000e300000000a00 */
[----:B------:R-:W-:Y:S01]  /*15c0*/  @!P6 STG.E desc[UR8][R8.64+0x30], R44 ;  /* 0x0000302c0800e986 */ /* 0x000fe2000c101908 */
[----:B------:R-:W-:-:S03]  /*15d0*/  IADD3 R3, P6, PT, R0, R15, RZ ;  /* 0x0000000f00037210 */ /* 0x000fc60007fde0ff */
[----:B------:R2:W-:Y:S01]  /*15e0*/  @!P4 STG.E desc[UR8][R8.64+0x20], R28 ;  /* 0x0000201c0800c986 */ /* 0x0005e2000c101908 */
[----:B------:R-:W-:Y:S02]  /*15f0*/  ISETP.GE.OR P4, PT, R14, UR6, P3 ;  /* 0x000000060e007c0c */ /* 0x000fe40009f86670 */
[----:B------:R-:W-:Y:S02]  /*1600*/  LEA.HI.X.SX32 R18, R15, R6, 0x1, P6 ;  /* 0x000000060f127211 */ /* 0x000fe400030f0eff */
[C---:B------:R-:W-:Y:S02]  /*1610*/  LEA R2, P6, R3.reuse, UR4, 0x2 ;  /* 0x0000000403027c11 */ /* 0x040fe4000f8c10ff */
[----:B------:R-:W-:Y:S02]  /*1620*/  ISETP.GE.OR P3, PT, R16, UR6, P3 ;  /* 0x0000000610007c0c */ /* 0x000fe40009f66670 */
[----:B------:R-:W-:Y:S02]  /*1630*/  LEA.HI.X R3, R3, UR5, R18, 0x2, P6 ;  /* 0x0000000503037c11 */ /* 0x000fe4000b0f1412 */
[----:B------:R-:W-:Y:S01]  /*1640*/  ISETP.GE.OR P6, PT, R14, UR6, P2 ;  /* 0x000000060e007c0c */ /* 0x000fe200097c6670 */
[----:B0-----:R-:W-:Y:S01]  /*1650*/  @!P5 IMAD.WIDE R4, R5, 0x4, R10 ;  /* 0x000000040504d825 */ /* 0x001fe200078e020a */
[----:B------:R-:W-:-:S02]  /*1660*/  ISETP.GE.OR P2, PT, R16, UR6, P2 ;  /* 0x0000000610007c0c */ /* 0x000fc40009746670 */
[-C--:B--2---:R-:W-:Y:S02]  /*1670*/  @!P1 IADD3 R9, PT, PT, R0, R7.reuse, RZ ;  /* 0x0000000700099210 */ /* 0x084fe40007ffe0ff */
[----:B------:R1:W-:Y:S01]  /*1680*/  @!P5 STG.E desc[UR8][R4.64], R30 ;  /* 0x0000001e0400d986 */ /* 0x0003e2000c101908 */
[----:B------:R-:W-:Y:S02]  /*1690*/  ISETP.GE.OR P5, PT, R14, UR6, P0 ;  /* 0x000000060e007c0c */ /* 0x000fe400087a6670 */
[----:B------:R-:W-:Y:S01]  /*16a0*/  ISETP.GE.OR P0, PT, R16, UR6, P0 ;  /* 0x0000000610007c0c */ /* 0x000fe20008706670 */
[----:B------:R0:W-:Y:S01]  /*16b0*/  @!P4 STG.E desc[UR8][R2.64+0x10], R52 ;  /* 0x000010340200c986 */ /* 0x0001e2000c101908 */
[----:B------:R-:W-:-:S03]  /*16c0*/  IADD3 R8, P4, PT, R0, R7, RZ ;  /* 0x0000000700087210 */ /* 0x000fc60007f9e0ff */
[----:B------:R0:W-:Y:S01]  /*16d0*/  @!P6 STG.E desc[UR8][R2.64+0x20], R39 ;  /* 0x000020270200e986 */ /* 0x0001e2000c101908 */
[----:B------:R-:W-:Y:S02]  /*16e0*/  LEA.HI.X.SX32 R7, R7, R6, 0x1, P4 ;  /* 0x0000000607077211 */ /* 0x000fe400020f0eff */
[C---:B------:R-:W-:Y:S01]  /*16f0*/  LEA R6, P4, R8.reuse, UR4, 0x2 ;  /* 0x0000000408067c11 */ /* 0x040fe2000f8810ff */
[----:B-1----:R-:W-:Y:S02]  /*1700*/  @!P1 IMAD.WIDE R4, R9, 0x4, R12 ;  /* 0x0000000409049825 */ /* 0x002fe400078e020c */
[----:B------:R0:W-:Y:S01]  /*1710*/  @!P5 STG.E desc[UR8][R2.64+0x30], R42 ;  /* 0x0000302a0200d986 */ /* 0x0001e2000c101908 */
[----:B------:R-:W-:-:S03]  /*1720*/  LEA.HI.X R7, R8, UR5, R7, 0x2, P4 ;  /* 0x0000000508077c11 */ /* 0x000fc6000a0f1407 */
[----:B------:R0:W-:Y:S04]  /*1730*/  @!P1 STG.E desc[UR8][R4.64], R51 ;  /* 0x0000003304009986 */ /* 0x0001e8000c101908 */
[----:B------:R0:W-:Y:S04]  /*1740*/  @!P3 STG.E desc[UR8][R6.64+0x10], R41 ;  /* 0x000010290600b986 */ /* 0x0001e8000c101908 */
[----:B------:R0:W-:Y:S01]  /*1750*/  @!P2 STG.E desc[UR8][R6.64+0x20], R25 ;  /* 0x000020190600a986 */ /* 0x0001e2000c101908 */
[----:B------:R-:W-:Y:S05]  /*1760*/  @P0 EXIT ;  /* 0x000000000000094d */ /* 0x000fea0003800000 */
[----:B------:R-:W-:Y:S01]  /*1770*/  STG.E desc[UR8][R6.64+0x30], R29 ;  /* 0x0000301d06007986 */ /* 0x000fe2000c101908 */
[----:B------:R-:W-:Y:S05]  /*1780*/  EXIT ;  /* 0x000000000000794d */ /* 0x000fea0003800000 */
.L_x_3:
[----:B------:R-:W-:-:S00]  /*1790*/  BRA `(.L_x_3) ;  /* 0xfffffffc00fc7947 */ /* 0x000fc0000383ffff */
[----:B------:R-:W-:-:S00]  /*17a0*/  NOP ;  /* 0x0000000000007918 */ /* 0x000fc00000000000 */
        /* <DEDUP_REMOVED lines=13> */
.L_x_12:


//--------------------- .text._Z14matrixMulTiledPKfS0_Pfiii --------------------------
	.section	.text._Z14matrixMulTiledPKfS0_Pfiii,"ax",@progbits
	.align	128
        .global         _Z14matrixMulTiledPKfS0_Pfiii
        .type           _Z14matrixMulTiledPKfS0_Pfiii,@function
        .size           _Z14matrixMulTiledPKfS0_Pfiii,(.L_x_13 - _Z14matrixMulTiledPKfS0_Pfiii)
        .other          _Z14matrixMulTiledPKfS0_Pfiii,@"STO_CUDA_ENTRY STV_DEFAULT"
_Z14matrixMulTiledPKfS0_Pfiii:
.text._Z14matrixMulTiledPKfS0_Pfiii:
[----:B------:R-:W-:Y:S01]  /*0000*/  LDC R1, c[0x0][0x37c] ;  /* 0x0000df00ff017b82 */ /* 0x000fe20000000800 */
[----:B------:R-:W0:Y:S01]  /*0010*/  S2R R3, SR_CTAID.Y ;  /* 0x0000000000037919 */ /* 0x000e220000002600 */
[----:B------:R-:W1:Y:S01]  /*0020*/  LDCU UR10, c[0x0][0x39c] ;  /* 0x00007380ff0a77ac */ /* 0x000e620008000800 */
[----:B------:R-:W-:Y:S01]  /*0030*/  HFMA2 R21, -RZ, RZ, 0, 0 ;  /* 0x00000000ff157431 */ /* 0x000fe200000001ff */
[----:B------:R-:W0:Y:S01]  /*0040*/  S2R R13, SR_TID.Y ;  /* 0x00000000000d7919 */ /* 0x000e220000002200 */
[----:B------:R-:W2:Y:S01]  /*0050*/  LDCU UR14, c[0x0][0x3a0] ;  /* 0x00007400ff0e77ac */ /* 0x000ea20008000800 */
[----:B------:R-:W3:Y:S01]  /*0060*/  S2R R5, SR_CTAID.X ;  /* 0x0000000000057919 */ /* 0x000ee20000002500 */
[----:B------:R-:W4:Y:S01]  /*0070*/  LDCU.64 UR8, c[0x0][0x358] ;  /* 0x00006b00ff0877ac */ /* 0x000f220008000a00 */
[----:B------:R-:W3:Y:S01]  /*0080*/  S2R R0, SR_TID.X ;  /* 0x0000000000007919 */ /* 0x000ee20000002100 */
[----:B-1----:R-:W-:Y:S01]  /*0090*/  UISETP.GE.AND UP0, UPT, UR10, 0x1, UPT ;  /* 0x000000010a00788c */ /* 0x002fe2000bf06270 */
[----:B0-----:R-:W-:-:S02]  /*00a0*/  LEA R3, R3, R13, 0x4 ;  /* 0x0000000d03037211 */ /* 0x001fc400078e20ff */
[----:B---3--:R-:W-:-:S06]  /*00b0*/  LEA R2, R5, R0, 0x4 ;  /* 0x0000000005027211 */ /* 0x008fcc00078e20ff */
[----:B--2-4-:R-:W-:Y:S05]  /*00c0*/  BRA.U !UP0, `(.L_x_4) ;  /* 0x0000000508387547 */ /* 0x014fea000b800000 */
[----:B------:R-:W0:Y:S01]  /*00d0*/  S2UR UR7, SR_CgaCtaId ;  /* 0x00000000000779c3 */ /* 0x000e220000008800 */
[----:B------:R-:W1:Y:S01]  /*00e0*/  LDCU UR11, c[0x0][0x3a0] ;  /* 0x00007400ff0b77ac */ /* 0x000e620008000800 */
[----:B------:R-:W-:Y:S01]  /*00f0*/  MOV R21, RZ ;  /* 0x000000ff00157202 */ /* 0x000fe20000000f00 */
[----:B------:R-:W-:Y:S01]  /*0100*/  IMAD R12, R3, UR10, R0 ;  /* 0x0000000a030c7c24 */ /* 0x000fe2000f8e0200 */
[----:B------:R-:W-:Y:S01]  /*0110*/  UMOV UR5, 0x400 ;  /* 0x0000040000057882 */ /* 0x000fe20000000000 */
[----:B------:R-:W-:-:S03]  /*0120*/  UIADD3 UR4, UPT, UPT, UR10, 0xf, URZ ;  /* 0x0000000f0a047890 */ /* 0x000fc6000fffe0ff */
[----:B------:R-:W2:Y:S01]  /*0130*/  LDC R15, c[0x0][0x3a0] ;  /* 0x0000e800ff0f7b82 */ /* 0x000ea20000000800 */
[----:B------:R-:W-:Y:S02]  /*0140*/  UIADD3 UR6, UPT, UPT, UR5, 0x400, URZ ;  /* 0x0000040005067890 */ /* 0x000fe4000fffe0ff */
[----:B------:R-:W-:Y:S01]  /*0150*/  USHF.R.U32.HI UR4, URZ, 0x4, UR4 ;  /* 0x00000004ff047899 */ /* 0x000fe20008011604 */
[----:B------:R-:W3:Y:S03]  /*0160*/  LDCU.64 UR12, c[0x0][0x398] ;  /* 0x00007300ff0c77ac */ /* 0x000ee60008000a00 */
[----:B------:R-:W-:Y:S01]  /*0170*/  UIADD3 UR4, UPT, UPT, -UR4, URZ, URZ ;  /* 0x000000ff04047290 */ /* 0x000fe2000fffe1ff */
[----:B-1----:R-:W-:Y:S01]  /*0180*/  IMAD R18, R13, UR11, R0 ;  /* 0x0000000b0d127c24 */ /* 0x002fe2000f8e0200 */
[----:B0-----:R-:W-:-:S04]  /*0190*/  ULEA UR5, UR7, UR5, 0x18 ;  /* 0x0000000507057291 */ /* 0x001fc8000f8ec0ff */
[----:B------:R-:W-:Y:S01]  /*01a0*/  LEA R18, R5, R18, 0x4 ;  /* 0x0000001205127211 */ /* 0x000fe200078e20ff */
[----:B------:R-:W-:Y:S01]  /*01b0*/  ULEA UR6, UR7, UR6, 0x18 ;  /* 0x0000000607067291 */ /* 0x000fe2000f8ec0ff */
[----:B------:R-:W-:-:S05]  /*01c0*/  LEA R17, R13, UR5, 0x6 ;  /* 0x000000050d117c11 */ /* 0x000fca000f8e30ff */
[C---:B------:R-:W-:Y:S02]  /*01d0*/  LEA R16, R0.reuse, UR6, 0x2 ;  /* 0x0000000600107c11 */ /* 0x040fe4000f8e10ff */
[----:B------:R-:W-:Y:S02]  /*01e0*/  LEA R19, R0, R17, 0x2 ;  /* 0x0000001100137211 */ /* 0x000fe400078e10ff */
[----:B---3--:R-:W-:-:S07]  /*01f0*/  LEA R14, R13, R16, 0x6 ;  /* 0x000000100d0e7211 */ /* 0x008fce00078e30ff */
.L_x_5:
[----:B------:R-:W-:Y:S01]  /*0200*/  ISETP.GE.AND P1, PT, R0, UR13, PT ;  /* 0x0000000d00007c0c */ /* 0x000fe2000bf26270 */
[----:B------:R-:W-:Y:S01]  /*0210*/  HFMA2 R29, -RZ, RZ, 0, 0 ;  /* 0x00000000ff1d7431 */ /* 0x000fe200000001ff */
[----:B--2---:R-:W-:Y:S02]  /*0220*/  ISETP.GE.AND P0, PT, R2, R15, PT ;  /* 0x0000000f0200720c */ /* 0x004fe40003f06270 */
[----:B------:R-:W-:Y:S02]  /*0230*/  ISETP.GE.OR P1, PT, R3, UR12, P1 ;  /* 0x0000000c03007c0c */ /* 0x000fe40008f26670 */
[----:B------:R-:W-:Y:S02]  /*0240*/  ISETP.GE.OR P0, PT, R13, UR13, P0 ;  /* 0x0000000d0d007c0c */ /* 0x000fe40008706670 */
[----:B------:R-:W-:-:S09]  /*0250*/  MOV R22, RZ ;  /* 0x000000ff00167202 */ /* 0x000fd20000000f00 */
[----:B------:R-:W0:Y:S08]  /*0260*/  @!P1 LDC.64 R6, c[0x0][0x380] ;  /* 0x0000e000ff069b82 */ /* 0x000e300000000a00 */
[----:B------:R-:W1:Y:S01]  /*0270*/  @!P0 LDC.64 R4, c[0x0][0x388] ;  /* 0x0000e200ff048b82 */ /* 0x000e620000000a00 */
[----:B0-----:R-:W-:-:S05]  /*0280*/  @!P1 IMAD.WIDE.U32 R6, R12, 0x4, R6 ;  /* 0x000000040c069825 */ /* 0x001fca00078e0006 */
[----:B------:R-:W2:Y:S01]  /*0290*/  @!P1 LDG.E R22, desc[UR8][R6.64] ;  /* 0x0000000806169981 */ /* 0x000ea2000c1e1900 */
[----:B-1----:R-:W-:-:S05]  /*02a0*/  @!P0 IMAD.WIDE R24, R18, 0x4, R4 ;  /* 0x0000000412188825 */ /* 0x002fca00078e0204 */
[----:B------:R-:W3:Y:S01]  /*02b0*/  @!P0 LDG.E R29, desc[UR8][R24.64] ;  /* 0x00000008181d8981 */ /* 0x000ee2000c1e1900 */
[----:B------:R-:W-:-:S04]  /*02c0*/  UIADD3 UR4, UPT, UPT, UR4, 0x1, URZ ;  /* 0x0000000104047890 */ /* 0x000fc8000fffe0ff */
[----:B------:R-:W-:Y:S01]  /*02d0*/  UISETP.NE.AND UP0, UPT, UR4, URZ, UPT ;  /* 0x000000ff0400728c */ /* 0x000fe2000bf05270 */
[----:B------:R-:W-:Y:S02]  /*02e0*/  IADD3 R0, PT, PT, R0, 0x10, RZ ;  /* 0x0000001000007810 */ /* 0x000fe40007ffe0ff */
[----:B------:R-:W-:Y:S02]  /*02f0*/  IADD3 R13, PT, PT, R13, 0x10, RZ ;  /* 0x000000100d0d7810 */ /* 0x000fe40007ffe0ff */
[----:B------:R-:W-:Y:S02]  /*0300*/  IADD3 R12, PT, PT, R12, 0x10, RZ ;  /* 0x000000100c0c7810 */ /* 0x000fe40007ffe0ff */
[----:B------:R-:W-:Y:S01]  /*0310*/  LEA R18, R15, R18, 0x4 ;  /* 0x000000120f127211 */ /* 0x000fe200078e20ff */
[----:B--2---:R-:W-:Y:S04]  /*0320*/  STS [R19], R22 ;  /* 0x0000001613007388 */ /* 0x004fe80000000800 */
[----:B---3--:R-:W-:Y:S01]  /*0330*/  STS [R14], R29 ;  /* 0x0000001d0e007388 */ /* 0x008fe20000000800 */
[----:B------:R-:W-:Y:S06]  /*0340*/  BAR.SYNC.DEFER_BLOCKING 0x0 ;  /* 0x0000000000007b1d */ /* 0x000fec0000010000 */
[----:B------:R-:W-:Y:S04]  /*0350*/  LDS R28, [R16] ;  /* 0x00000000101c7984 */ /* 0x000fe80000000800 */
[----:B------:R-:W0:Y:S04]  /*0360*/  LDS.128 R8, [R17] ;  /* 0x0000000011087984 */ /* 0x000e280000000c00 */
[----:B------:R-:W1:Y:S04]  /*0370*/  LDS R29, [R16+0x40] ;  /* 0x00004000101d7984 */ /* 0x000e680000000800 */
[----:B------:R-:W2:Y:S04]  /*0380*/  LDS R27, [R16+0x80] ;  /* 0x00008000101b7984 */ /* 0x000ea80000000800 */
[----:B------:R-:W3:Y:S04]  /*0390*/  LDS R26, [R16+0xc0] ;  /* 0x0000c000101a7984 */ /* 0x000ee80000000800 */
[----:B------:R-:W-:Y:S04]  /*03a0*/  LDS R23, [R16+0x100] ;  /* 0x0001000010177984 */ /* 0x000fe80000000800 */
[----:B------:R-:W4:Y:S04]  /*03b0*/  LDS.128 R4, [R17+0x10] ;  /* 0x0000100011047984 */ /* 0x000f280000000c00 */
[----:B------:R-:W5:Y:S04]  /*03c0*/  LDS R20, [R16+0x140] ;  /* 0x0001400010147984 */ /* 0x000f680000000800 */
[----:B------:R-:W5:Y:S04]  /*03d0*/  LDS R25, [R16+0x180] ;  /* 0x0001800010197984 */ /* 0x000f680000000800 */
[----:B------:R-:W5:Y:S04]  /*03e0*/  LDS R22, [R16+0x1c0] ;  /* 0x0001c00010167984 */ /* 0x000f680000000800 */
[----:B------:R-:W-:Y:S01]  /*03f0*/  LDS R24, [R16+0x240] ;  /* 0x0002400010187984 */ /* 0x000fe20000000800 */
[----:B0-----:R-:W-:-:S03]  /*0400*/  FFMA R8, R8, R28, R21 ;  /* 0x0000001c08087223 */ /* 0x001fc60000000015 */
[----:B------:R-:W-:Y:S01]  /*0410*/  LDS R21, [R16+0x200] ;  /* 0x0002000010157984 */ /* 0x000fe20000000800 */
[----:B-1----:R-:W-:-:S04]  /*0420*/  FFMA R8, R29, R9, R8 ;  /* 0x000000091d087223 */ /* 0x002fc80000000008 */
[----:B--2---:R-:W-:-:S04]  /*0430*/  FFMA R27, R27, R10, R8 ;  /* 0x0000000a1b1b7223 */ /* 0x004fc80000000008 */
[----:B---3--:R-:W-:Y:S02]  /*0440*/  FFMA R27, R26, R11, R27 ;  /* 0x0000000b1a1b7223 */ /* 0x008fe4000000001b */
[----:B------:R-:W0:Y:S02]  /*0450*/  LDS.128 R8, [R17+0x20] ;  /* 0x0000200011087984 */ /* 0x000e240000000c00 */
[----:B----4-:R-:W-:-:S04]  /*0460*/  FFMA R23, R4, R23, R27 ;  /* 0x0000001704177223 */ /* 0x010fc8000000001b */
[----:B-----5:R-:W-:Y:S02]  /*0470*/  FFMA R20, R20, R5, R23 ;  /* 0x0000000514147223 */ /* 0x020fe40000000017 */
[----:B------:R-:W1:Y:S02]  /*0480*/  LDS R23, [R16+0x280] ;  /* 0x0002800010177984 */ /* 0x000e640000000800 */
[----:B------:R-:W-:Y:S02]  /*0490*/  FFMA R25, R25, R6, R20 ;  /* 0x0000000619197223 */ /* 0x000fe40000000014 */
[----:B------:R-:W2:Y:S02]  /*04a0*/  LDS R20, [R16+0x2c0] ;  /* 0x0002c00010147984 */ /* 0x000ea40000000800 */
[----:B------:R-:W-:Y:S02]  /*04b0*/  FFMA R27, R22, R7, R25 ;  /* 0x00000007161b7223 */ /* 0x000fe40000000019 */
[----:B------:R-:W-:Y:S04]  /*04c0*/  LDS R25, [R16+0x300] ;  /* 0x0003000010197984 */ /* 0x000fe80000000800 */
[----:B------:R-:W3:Y:S04]  /*04d0*/  LDS.128 R4, [R17+0x30] ;  /* 0x0000300011047984 */ /* 0x000ee80000000c00 */
[----:B------:R-:W4:Y:S01]  /*04e0*/  LDS R22, [R16+0x340] ;  /* 0x0003400010167984 */ /* 0x000f220000000800 */
[----:B0-----:R-:W-:-:S03]  /*04f0*/  FFMA R27, R8, R21, R27 ;  /* 0x00000015081b7223 */ /* 0x001fc6000000001b */
[----:B------:R-:W0:Y:S04]  /*0500*/  LDS R21, [R16+0x380] ;  /* 0x0003800010157984 */ /* 0x000e280000000800 */
[----:B------:R-:W5:Y:S01]  /*0510*/  LDS R8, [R16+0x3c0] ;  /* 0x0003c00010087984 */ /* 0x000f620000000800 */
[----:B------:R-:W-:-:S04]  /*0520*/  FFMA R24, R24, R9, R27 ;  /* 0x0000000918187223 */ /* 0x000fc8000000001b */
[----:B-1----:R-:W-:-:S04]  /*0530*/  FFMA R23, R23, R10, R24 ;  /* 0x0000000a17177223 */ /* 0x002fc80000000018 */
[----:B--2---:R-:W-:-:S04]  /*0540*/  FFMA R11, R20, R11, R23 ;  /* 0x0000000b140b7223 */ /* 0x004fc80000000017 */
[----:B---3--:R-:W-:-:S04]  /*0550*/  FFMA R11, R4, R25, R11 ;  /* 0x00000019040b7223 */ /* 0x008fc8000000000b */
[----:B----4-:R-:W-:-:S04]  /*0560*/  FFMA R22, R22, R5, R11 ;  /* 0x0000000516167223 */ /* 0x010fc8000000000b */
[----:B0-----:R-:W-:-:S04]  /*0570*/  FFMA R21, R21, R6, R22 ;  /* 0x0000000615157223 */ /* 0x001fc80000000016 */
[----:B-----5:R-:W-:Y:S01]  /*0580*/  FFMA R21, R8, R7, R21 ;  /* 0x0000000708157223 */ /* 0x020fe20000000015 */
[----:B------:R-:W-:Y:S06]  /*0590*/  BAR.SYNC.DEFER_BLOCKING 0x0 ;  /* 0x0000000000007b1d */ /* 0x000fec0000010000 */
[----:B------:R-:W-:Y:S05]  /*05a0*/  BRA.U UP0, `(.L_x_5) ;  /* 0xfffffffd00147547 */ /* 0x000fea000b83ffff */
.L_x_4:
[----:B------:R-:W0:Y:S01]  /*05b0*/  LDCU UR4, c[0x0][0x398] ;  /* 0x00007300ff0477ac */ /* 0x000e220008000800 */
[----:B------:R-:W-:-:S04]  /*05c0*/  ISETP.GE.AND P0, PT, R2, UR14, PT ;  /* 0x0000000e02007c0c */ /* 0x000fc8000bf06270 */
[----:B0-----:R-:W-:-:S13]  /*05d0*/  ISETP.GE.OR P0, PT, R3, UR4, P0 ;  /* 0x0000000403007c0c */ /* 0x001fda0008706670 */
[----:B------:R-:W-:Y:S05]  /*05e0*/  @P0 EXIT ;  /* 0x000000000000094d */ /* 0x000fea0003800000 */
[----:B------:R-:W0:Y:S01]  /*05f0*/  LDC.64 R4, c[0x0][0x390] ;  /* 0x0000e400ff047b82 */ /* 0x000e220000000a00 */
[----:B------:R-:W-:-:S04]  /*0600*/  IMAD R3, R3, UR14, R2 ;  /* 0x0000000e03037c24 */ /* 0x000fc8000f8e0202 */
[----:B0-----:R-:W-:-:S05]  /*0610*/  IMAD.WIDE.U32 R2, R3, 0x4, R4 ;  /* 0x0000000403027825 */ /* 0x001fca00078e0004 */
[----:B------:R-:W-:Y:S01]  /*0620*/  STG.E desc[UR8][R2.64], R21 ;  /* 0x0000001502007986 */ /* 0x000fe2000c101908 */
[----:B------:R-:W-:Y:S05]  /*0630*/  EXIT ;  /* 0x000000000000794d */ /* 0x000fea0003800000 */
.L_x_6:
        /* <DEDUP_REMOVED lines=12> */
.L_x_13:


//--------------------- .text._Z14matrixMulNaivePKfS0_Pfiii --------------------------
	.section	.text._Z14matrixMulNaivePKfS0_Pfiii,"ax",@progbits
	.align	128
        .global         _Z14matrixMulNaivePKfS0_Pfiii
        .type           _Z14matrixMulNaivePKfS0_Pfiii,@function
        .size           _Z14matrixMulNaivePKfS0_Pfiii,(.L_x_14 - _Z14matrixMulNaivePKfS0_Pfiii)
        .other          _Z14matrixMulNaivePKfS0_Pfiii,@"STO_CUDA_ENTRY STV_DEFAULT"
_Z14matrixMulNaivePKfS0_Pfiii:
.text._Z14matrixMulNaivePKfS0_Pfiii:
[----:B------:R-:W-:Y:S01]  /*0000*/  LDC R1, c[0x0][0x37c] ;  /* 0x0000df00ff017b82 */ /* 0x000fe20000000800 */
[----:B------:R-:W0:Y:S07]  /*0010*/  S2R R5, SR_TID.X ;  /* 0x0000000000057919 */ /* 0x000e2e0000002100 */
[----:B------:R-:W1:Y:S01]  /*0020*/  LDC R16, c[0x0][0x364] ;  /* 0x0000d900ff107b82 */ /* 0x000e620000000800 */
[----:B------:R-:W2:Y:S01]  /*0030*/  LDCU UR6, c[0x0][0x398] ;  /* 0x00007300ff0677ac */ /* 0x000ea20008000800 */
[----:B------:R-:W1:Y:S06]  /*0040*/  S2R R3, SR_TID.Y ;  /* 0x0000000000037919 */ /* 0x000e6c0000002200 */
[----:B------:R-:W0:Y:S08]  /*0050*/  S2UR UR5, SR_CTAID.X ;  /* 0x00000000000579c3 */ /* 0x000e300000002500 */
[----:B------:R-:W0:Y:S08]  /*0060*/  LDC R0, c[0x0][0x360] ;  /* 0x0000d800ff007b82 */ /* 0x000e300000000800 */
[----:B------:R-:W1:Y:S08]  /*0070*/  S2UR UR4, SR_CTAID.Y ;  /* 0x00000000000479c3 */ /* 0x000e700000002600 */
[----:B------:R-:W3:Y:S01]  /*0080*/  LDC R17, c[0x0][0x3a0] ;  /* 0x0000e800ff117b82 */ /* 0x000ee20000000800 */
[----:B0-----:R-:W-:-:S02]  /*0090*/  IMAD R0, R0, UR5, R5 ;  /* 0x0000000500007c24 */ /* 0x001fc4000f8e0205 */
[----:B-1----:R-:W-:-:S03]  /*00a0*/  IMAD R16, R16, UR4, R3 ;  /* 0x0000000410107c24 */ /* 0x002fc6000f8e0203 */
[----:B---3--:R-:W-:-:S04]  /*00b0*/  ISETP.GE.AND P0, PT, R0, R17, PT ;  /* 0x000000110000720c */ /* 0x008fc80003f06270 */
[----:B--2---:R-:W-:-:S13]  /*00c0*/  ISETP.GE.OR P0, PT, R16, UR6, P0 ;  /* 0x0000000610007c0c */ /* 0x004fda0008706670 */
[----:B------:R-:W-:Y:S05]  /*00d0*/  @P0 EXIT ;  /* 0x000000000000094d */ /* 0x000fea0003800000 */
[----:B------:R-:W0:Y:S01]  /*00e0*/  LDC R19, c[0x0][0x39c] ;  /* 0x0000e700ff137b82 */ /* 0x000e220000000800 */
[----:B------:R-:W1:Y:S01]  /*00f0*/  LDCU.64 UR4, c[0x0][0x358] ;  /* 0x00006b00ff0477ac */ /* 0x000e620008000a00 */
[----:B------:R-:W-:Y:S01]  /*0100*/  HFMA2 R24, -RZ, RZ, 0, 0 ;  /* 0x00000000ff187431 */ /* 0x000fe200000001ff */
[----:B0-----:R-:W-:-:S13]  /*0110*/  ISETP.GE.AND P0, PT, R19, 0x1, PT ;  /* 0x000000011300780c */ /* 0x001fda0003f06270 */
[----:B-1----:R-:W-:Y:S05]  /*0120*/  @!P0 BRA `(.L_x_7) ;  /* 0x0000000400e08947 */ /* 0x002fea0003800000 */
[C---:B------:R-:W-:Y:S01]  /*0130*/  ISETP.GE.U32.AND P1, PT, R19.reuse, 0x8, PT ;  /* 0x000000081300780c */ /* 0x040fe20003f26070 */
[----:B------:R-:W-:Y:S01]  /*0140*/  IMAD R20, R16, R19, RZ ;  /* 0x0000001310147224 */ /* 0x000fe200078e02ff */
[----:B------:R-:W-:Y:S02]  /*0150*/  LOP3.LUT R27, R19, 0x7, RZ, 0xc0, !PT ;  /* 0x00000007131b7812 */ /* 0x000fe400078ec0ff */
[----:B------:R-:W-:Y:S02]  /*0160*/  MOV R24, RZ ;  /* 0x000000ff00187202 */ /* 0x000fe40000000f00 */
[----:B------:R-:W-:Y:S02]  /*0170*/  ISETP.NE.AND P0, PT, R27, RZ, PT ;  /* 0x000000ff1b00720c */ /* 0x000fe40003f05270 */
[----:B------:R-:W-:-:S05]  /*0180*/  MOV R21, RZ ;  /* 0x000000ff00157202 */ /* 0x000fca0000000f00 */
[----:B------:R-:W-:Y:S06]  /*0190*/  @!P1 BRA `(.L_x_8) ;  /* 0x0000000000c49947 */ /* 0x000fec0003800000 */
[----:B------:R-:W0:Y:S01]  /*01a0*/  LDC.64 R2, c[0x0][0x380] ;  /* 0x0000e000ff027b82 */ /* 0x000e220000000a00 */
[----:B------:R-:W-:Y:S02]  /*01b0*/  LOP3.LUT R21, R19, 0x7ffffff8, RZ, 0xc0, !PT ;  /* 0x7ffffff813157812 */ /* 0x000fe400078ec0ff */
[----:B------:R-:W-:Y:S02]  /*01c0*/  MOV R24, RZ ;  /* 0x000000ff00187202 */ /* 0x000fe40000000f00 */
[----:B------:R-:W-:Y:S02]  /*01d0*/  MOV R18, R0 ;  /* 0x0000000000127202 */ /* 0x000fe40000000f00 */
[----:B------:R-:W-:Y:S01]  /*01e0*/  IADD3 R22, PT, PT, -R21, RZ, RZ ;  /* 0x000000ff15167210 */ /* 0x000fe20007ffe1ff */
[----:B0-----:R-:W-:-:S03]  /*01f0*/  IMAD.WIDE.U32 R2, R20, 0x4, R2 ;  /* 0x0000000414027825 */ /* 0x001fc600078e0002 */
[----:B------:R-:W-:-:S04]  /*0200*/  IADD3 R4, P1, PT, R2, 0x10, RZ ;  /* 0x0000001002047810 */ /* 0x000fc80007f3e0ff */
[----:B------:R-:W-:-:S09]  /*0210*/  IADD3.X R5, PT, PT, RZ, R3, RZ, P1, !PT ;  /* 0x00000003ff057210 */ /* 0x000fd20000ffe4ff */
.L_x_9:
[----:B------:R-:W0:Y:S01]  /*0220*/  LDC.64 R14, c[0x0][0x388] ;  /* 0x0000e200ff0e7b82 */ /* 0x000e220000000a00 */
[----:B------:R-:W-:Y:S02]  /*0230*/  MOV R2, R4 ;  /* 0x0000000400027202 */ /* 0x000fe40000000f00 */
[----:B------:R-:W-:-:S05]  /*0240*/  MOV R3, R5 ;  /* 0x0000000500037202 */ /* 0x000fca0000000f00 */
[----:B------:R-:W2:Y:S04]  /*0250*/  LDG.E R25, desc[UR4][R2.64+-0x10] ;  /* 0xfffff00402197981 */ /* 0x000ea8000c1e1900 */
[----:B------:R-:W3:Y:S04]  /*0260*/  LDG.E R23, desc[UR4][R2.64+-0xc] ;  /* 0xfffff40402177981 */ /* 0x000ee8000c1e1900 */
[----:B------:R-:W4:Y:S04]  /*0270*/  LDG.E R29, desc[UR4][R2.64+-0x8] ;  /* 0xfffff804021d7981 */ /* 0x000f28000c1e1900 */
[----:B------:R-:W5:Y:S01]  /*0280*/  LDG.E R28, desc[UR4][R2.64+-0x4] ;  /* 0xfffffc04021c7981 */ /* 0x000f62000c1e1900 */
[----:B0-----:R-:W-:-:S05]  /*0290*/  IMAD.WIDE R14, R18, 0x4, R14 ;  /* 0x00000004120e7825 */ /* 0x001fca00078e020e */
[----:B------:R0:W2:Y:S01]  /*02a0*/  LDG.E R26, desc[UR4][R14.64] ;  /* 0x000000040e1a7981 */ /* 0x0000a2000c1e1900 */
[----:B------:R-:W-:-:S04]  /*02b0*/  IMAD.WIDE R12, R17, 0x4, R14 ;  /* 0x00000004110c7825 */ /* 0x000fc800078e020e */
[C---:B------:R-:W-:Y:S02]  /*02c0*/  IMAD.WIDE R4, R17.reuse, 0x4, R12 ;  /* 0x0000000411047825 */ /* 0x040fe400078e020c */
[----:B------:R-:W3:Y:S02]  /*02d0*/  LDG.E R12, desc[UR4][R12.64] ;  /* 0x000000040c0c7981 */ /* 0x000ee4000c1e1900 */
[C---:B------:R-:W-:Y:S02]  /*02e0*/  IMAD.WIDE R8, R17.reuse, 0x4, R4 ;  /* 0x0000000411087825 */ /* 0x040fe400078e0204 */
[----:B------:R-:W4:Y:S02]  /*02f0*/  LDG.E R4, desc[UR4][R4.64] ;  /* 0x0000000404047981 */ /* 0x000f24000c1e1900 */
[C---:B------:R-:W-:Y:S02]  /*0300*/  IMAD.WIDE R6, R17.reuse, 0x4, R8 ;  /* 0x0000000411067825 */ /* 0x040fe400078e0208 */
[----:B------:R-:W5:Y:S02]  /*0310*/  LDG.E R8, desc[UR4][R8.64] ;  /* 0x0000000408087981 */ /* 0x000f64000c1e1900 */
[----:B------:R-:W-:-:S02]  /*0320*/  IMAD.WIDE R10, R17, 0x4, R6 ;  /* 0x00000004110a7825 */ /* 0x000fc400078e0206 */
[----:B------:R-:W5:Y:S04]  /*0330*/  LDG.E R5, desc[UR4][R2.64] ;  /* 0x0000000402057981 */ /* 0x000f68000c1e1900 */
[----:B------:R-:W5:Y:S01]  /*0340*/  LDG.E R6, desc[UR4][R6.64] ;  /* 0x0000000406067981 */ /* 0x000f62000c1e1900 */
[----:B0-----:R-:W-:-:S03]  /*0350*/  IMAD.WIDE R14, R17, 0x4, R10 ;  /* 0x00000004110e7825 */ /* 0x001fc600078e020a */
[----:B------:R-:W5:Y:S04]  /*0360*/  LDG.E R10, desc[UR4][R10.64] ;  /* 0x000000040a0a7981 */ /* 0x000f68000c1e1900 */
[----:B------:R-:W5:Y:S04]  /*0370*/  LDG.E R13, desc[UR4][R14.64] ;  /* 0x000000040e0d7981 */ /* 0x000f68000c1e1900 */
[----:B------:R-:W5:Y:S04]  /*0380*/  LDG.E R7, desc[UR4][R2.64+0x4] ;  /* 0x0000040402077981 */ /* 0x000f68000c1e1900 */
[----:B------:R-:W5:Y:S01]  /*0390*/  LDG.E R9, desc[UR4][R2.64+0xc] ;  /* 0x00000c0402097981 */ /* 0x000f62000c1e1900 */
[----:B--2---:R-:W-:Y:S01]  /*03a0*/  FFMA R26, R25, R26, R24 ;  /* 0x0000001a191a7223 */ /* 0x004fe20000000018 */
[----:B------:R-:W-:-:S02]  /*03b0*/  IMAD.WIDE R24, R17, 0x4, R14 ;  /* 0x0000000411187825 */ /* 0x000fc400078e020e */
[----:B------:R-:W2:Y:S04]  /*03c0*/  LDG.E R14, desc[UR4][R2.64+0x8] ;  /* 0x00000804020e7981 */ /* 0x000ea8000c1e1900 */
[----:B------:R-:W2:Y:S01]  /*03d0*/  LDG.E R24, desc[UR4][R24.64] ;  /* 0x0000000418187981 */ /* 0x000ea2000c1e1900 */
[----:B---3--:R-:W-:Y:S01]  /*03e0*/  FFMA R12, R23, R12, R26 ;  /* 0x0000000c170c7223 */ /* 0x008fe2000000001a */
[----:B------:R-:W-:-:S03]  /*03f0*/  IADD3 R22, PT, PT, R22, 0x8, RZ ;  /* 0x0000000816167810 */ /* 0x000fc60007ffe0ff */
[----:B----4-:R-:W-:Y:S01]  /*0400*/  FFMA R29, R29, R4, R12 ;  /* 0x000000041d1d7223 */ /* 0x010fe2000000000c */
[----:B------:R-:W-:-:S03]  /*0410*/  ISETP.NE.AND P1, PT, R22, RZ, PT ;  /* 0x000000ff1600720c */ /* 0x000fc60003f25270 */
[----:B-----5:R-:W-:Y:S01]  /*0420*/  FFMA R8, R28, R8, R29 ;  /* 0x000000081c087223 */ /* 0x020fe2000000001d */
[----:B------:R-:W-:-:S03]  /*0430*/  IADD3 R4, P2, PT, R2, 0x20, RZ ;  /* 0x0000002002047810 */ /* 0x000fc60007f5e0ff */
[----:B------:R-:W-:Y:S01]  /*0440*/  FFMA R6, R5, R6, R8 ;  /* 0x0000000605067223 */ /* 0x000fe20000000008 */
[----:B------:R-:W-:Y:S02]  /*0450*/  IADD3.X R5, PT, PT, RZ, R3, RZ, P2, !PT ;  /* 0x00000003ff057210 */ /* 0x000fe400017fe4ff */
[----:B------:R-:W-:Y:S01]  /*0460*/  LEA R18, R17, R18, 0x3 ;  /* 0x0000001211127211 */ /* 0x000fe200078e18ff */
[----:B------:R-:W-:-:S04]  /*0470*/  FFMA R7, R7, R10, R6 ;  /* 0x0000000a07077223 */ /* 0x000fc80000000006 */
[----:B--2---:R-:W-:-:S04]  /*0480*/  FFMA R14, R14, R13, R7 ;  /* 0x0000000d0e0e7223 */ /* 0x004fc80000000007 */
[----:B------:R-:W-:Y:S01]  /*0490*/  FFMA R24, R9, R24, R14 ;  /* 0x0000001809187223 */ /* 0x000fe2000000000e */
[----:B------:R-:W-:Y:S06]  /*04a0*/  @P1 BRA `(.L_x_9) ;  /* 0xfffffffc005c1947 */ /* 0x000fec000383ffff */
.L_x_8:
[----:B------:R-:W-:Y:S05]  /*04b0*/  @!P0 BRA `(.L_x_7) ;  /* 0x0000000000fc8947 */ /* 0x000fea0003800000 */
[----:B------:R-:W-:Y:S02]  /*04c0*/  ISETP.GE.U32.AND P1, PT, R27, 0x4, PT ;  /* 0x000000041b00780c */ /* 0x000fe40003f26070 */
[----:B------:R-:W-:-:S04]  /*04d0*/  LOP3.LUT R14, R19, 0x3, RZ, 0xc0, !PT ;  /* 0x00000003130e7812 */ /* 0x000fc800078ec0ff */
[----:B------:R-:W-:-:S07]  /*04e0*/  ISETP.NE.AND P0, PT, R14, RZ, PT ;  /* 0x000000ff0e00720c */ /* 0x000fce0003f05270 */
[----:B------:R-:W-:Y:S06]  /*04f0*/  @!P1 BRA `(.L_x_10) ;  /* 0x00000000006c9947 */ /* 0x000fec0003800000 */
[----:B------:R-:W0:Y:S01]  /*0500*/  LDC.64 R4, c[0x0][0x388] ;  /* 0x0000e200ff047b82 */ /* 0x000e220000000a00 */
[----:B------:R-:W1:Y:S01]  /*0510*/  LDCU.64 UR6, c[0x0][0x380] ;  /* 0x00007000ff0677ac */ /* 0x000e620008000a00 */
[----:B------:R-:W-:Y:S01]  /*0520*/  IMAD R7, R21, R17, R0 ;  /* 0x0000001115077224 */ /* 0x000fe200078e0200 */
[CC--:B------:R-:W-:Y:S02]  /*0530*/  IADD3 R3, PT, PT, R20.reuse, R21.reuse, RZ ;  /* 0x0000001514037210 */ /* 0x0c0fe40007ffe0ff */
[----:B------:R-:W-:-:S03]  /*0540*/  IADD3 R8, P1, PT, R20, R21, RZ ;  /* 0x0000001514087210 */ /* 0x000fc60007f3e0ff */
[----:B------:R-:W2:Y:S01]  /*0550*/  LDC.64 R12, c[0x0][0x380] ;  /* 0x0000e000ff0c7b82 */ /* 0x000ea20000000a00 */
[----:B0-----:R-:W-:-:S04]  /*0560*/  IMAD.WIDE R4, R7, 0x4, R4 ;  /* 0x0000000407047825 */ /* 0x001fc800078e0204 */
[----:B------:R-:W-:Y:S02]  /*0570*/  IMAD.WIDE R6, R17, 0x4, R4 ;  /* 0x0000000411067825 */ /* 0x000fe400078e0204 */
[----:B------:R-:W3:Y:S02]  /*0580*/  LDG.E R4, desc[UR4][R4.64] ;  /* 0x0000000404047981 */ /* 0x000ee4000c1e1900 */
[----:B--2---:R-:W-:Y:S01]  /*0590*/  IMAD.WIDE.U32 R12, R3, 0x4, R12 ;  /* 0x00000004030c7825 */ /* 0x004fe200078e000c */
[----:B------:R-:W-:Y:S02]  /*05a0*/  IADD3.X R3, PT, PT, RZ, RZ, RZ, P1, !PT ;  /* 0x000000ffff037210 */ /* 0x000fe40000ffe4ff */
[----:B-1----:R-:W-:-:S03]  /*05b0*/  LEA R2, P1, R8, UR6, 0x2 ;  /* 0x0000000608027c11 */ /* 0x002fc6000f8210ff */
[----:B------:R-:W3:Y:S01]  /*05c0*/  LDG.E R13, desc[UR4][R12.64] ;  /* 0x000000040c0d7981 */ /* 0x000ee2000c1e1900 */
[----:B------:R-:W-:Y:S01]  /*05d0*/  LEA.HI.X R3, R8, UR7, R3, 0x2, P1 ;  /* 0x0000000708037c11 */ /* 0x000fe200088f1403 */
[C---:B------:R-:W-:Y:S02]  /*05e0*/  IMAD.WIDE R8, R17.reuse, 0x4, R6 ;  /* 0x0000000411087825 */ /* 0x040fe400078e0206 */
[----:B------:R-:W2:Y:S04]  /*05f0*/  LDG.E R6, desc[UR4][R6.64] ;  /* 0x0000000406067981 */ /* 0x000ea8000c1e1900 */
[----:B------:R-:W2:Y:S01]  /*0600*/  LDG.E R15, desc[UR4][R2.64+0x4] ;  /* 0x00000404020f7981 */ /* 0x000ea2000c1e1900 */
[----:B------:R-:W-:-:S03]  /*0610*/  IMAD.WIDE R10, R17, 0x4, R8 ;  /* 0x00000004110a7825 */ /* 0x000fc600078e0208 */
[----:B------:R-:W4:Y:S04]  /*0620*/  LDG.E R22, desc[UR4][R8.64] ;  /* 0x0000000408167981 */ /* 0x000f28000c1e1900 */
[----:B------:R-:W4:Y:S04]  /*0630*/  LDG.E R18, desc[UR4][R2.64+0x8] ;  /* 0x0000080402127981 */ /* 0x000f28000c1e1900 */
[----:B------:R-:W5:Y:S04]  /*0640*/  LDG.E R26, desc[UR4][R2.64+0xc] ;  /* 0x00000c04021a7981 */ /* 0x000f68000c1e1900 */
[----:B------:R-:W5:Y:S01]  /*0650*/  LDG.E R10, desc[UR4][R10.64] ;  /* 0x000000040a0a7981 */ /* 0x000f62000c1e1900 */
[----:B------:R-:W-:Y:S01]  /*0660*/  IADD3 R21, PT, PT, R21, 0x4, RZ ;  /* 0x0000000415157810 */ /* 0x000fe20007ffe0ff */
[----:B---3--:R-:W-:-:S04]  /*0670*/  FFMA R24, R13, R4, R24 ;  /* 0x000000040d187223 */ /* 0x008fc80000000018 */
[----:B--2---:R-:W-:-:S04]  /*0680*/  FFMA R15, R15, R6, R24 ;  /* 0x000000060f0f7223 */ /* 0x004fc80000000018 */
[----:B----4-:R-:W-:-:S04]  /*0690*/  FFMA R15, R18, R22, R15 ;  /* 0x00000016120f7223 */ /* 0x010fc8000000000f */
[----:B-----5:R-:W-:-:S07]  /*06a0*/  FFMA R24, R26, R10, R15 ;  /* 0x0000000a1a187223 */ /* 0x020fce000000000f */
.L_x_10:
[----:B------:R-:W-:Y:S05]  /*06b0*/  @!P0 BRA `(.L_x_7) ;  /* 0x00000000007c8947 */ /* 0x000fea0003800000 */
[----:B------:R-:W-:Y:S01]  /*06c0*/  ISETP.NE.AND P1, PT, R14, 0x1, PT ;  /* 0x000000010e00780c */ /* 0x000fe20003f25270 */
[----:B------:R-:W0:Y:S01]  /*06d0*/  LDC.64 R10, c[0x0][0x380] ;  /* 0x0000e000ff0a7b82 */ /* 0x000e220000000a00 */
[----:B------:R-:W-:-:S04]  /*06e0*/  LOP3.LUT R19, R19, 0x1, RZ, 0xc0, !PT ;  /* 0x0000000113137812 */ /* 0x000fc800078ec0ff */
[----:B------:R-:W-:-:S03]  /*06f0*/  ISETP.NE.U32.AND P0, PT, R19, 0x1, PT ;  /* 0x000000011300780c */ /* 0x000fc60003f05070 */
[----:B------:R-:W1:Y:S04]  /*0700*/  LDC.64 R8, c[0x0][0x388] ;  /* 0x0000e200ff087b82 */ /* 0x000e680000000a00 */
[CC--:B------:R-:W-:Y:S02]  /*0710*/  @P1 IADD3 R13, PT, PT, R20.reuse, R21.reuse, RZ ;  /* 0x00000015140d1210 */ /* 0x0c0fe40007ffe0ff */
[----:B------:R-:W-:Y:S02]  /*0720*/  @P1 IADD3 R12, P2, PT, R20, R21, RZ ;  /* 0x00000015140c1210 */ /* 0x000fe40007f5e0ff */
[----:B------:R-:W2:Y:S02]  /*0730*/  @P1 LDC.64 R2, c[0x0][0x380] ;  /* 0x0000e000ff021b82 */ /* 0x000ea40000000a00 */
[----:B------:R-:W-:-:S06]  /*0740*/  @P1 IADD3.X R14, PT, PT, RZ, RZ, RZ, P2, !PT ;  /* 0x000000ffff0e1210 */ /* 0x000fcc00017fe4ff */
[----:B------:R-:W3:Y:S01]  /*0750*/  LDC.64 R4, c[0x0][0x380] ;  /* 0x0000e000ff047b82 */ /* 0x000ee20000000a00 */
[----:B0-----:R-:W-:-:S04]  /*0760*/  @P1 IMAD.WIDE.U32 R10, R13, 0x4, R10 ;  /* 0x000000040d0a1825 */ /* 0x001fc800078e000a */
[C---:B------:R-:W-:Y:S01]  /*0770*/  @P1 IMAD R13, R21.reuse, R17, R0 ;  /* 0x00000011150d1224 */ /* 0x040fe200078e0200 */
[----:B------:R-:W-:Y:S01]  /*0780*/  @P1 IADD3 R21, PT, PT, R21, 0x2, RZ ;  /* 0x0000000215151810 */ /* 0x000fe20007ffe0ff */
[----:B------:R-:W4:Y:S01]  /*0790*/  @P1 LDG.E R11, desc[UR4][R10.64] ;  /* 0x000000040a0b1981 */ /* 0x000f22000c1e1900 */
[----:B------:R-:W0:Y:S01]  /*07a0*/  LDC.64 R6, c[0x0][0x388] ;  /* 0x0000e200ff067b82 */ /* 0x000e220000000a00 */
[----:B-1----:R-:W-:Y:S01]  /*07b0*/  @P1 IMAD.WIDE R8, R13, 0x4, R8 ;  /* 0x000000040d081825 */ /* 0x002fe200078e0208 */
[----:B------:R-:W-:Y:S02]  /*07c0*/  @!P0 IADD3 R15, PT, PT, R20, R21, RZ ;  /* 0x00000015140f8210 */ /* 0x000fe40007ffe0ff */
[----:B--2---:R-:W-:Y:S01]  /*07d0*/  @P1 LEA R2, P2, R12, R2, 0x2 ;  /* 0x000000020c021211 */ /* 0x004fe200078410ff */
[----:B------:R-:W-:-:S03]  /*07e0*/  @!P0 IMAD R21, R21, R17, R0 ;  /* 0x0000001115158224 */ /* 0x000fc600078e0200 */
[----:B------:R-:W-:Y:S01]  /*07f0*/  @P1 LEA.HI.X R3, R12, R3, R14, 0x2, P2 ;  /* 0x000000030c031211 */ /* 0x000fe200010f140e */
[----:B------:R-:W-:Y:S01]  /*0800*/  @P1 IMAD.WIDE R12, R17, 0x4, R8 ;  /* 0x00000004110c1825 */ /* 0x000fe200078e0208 */
[----:B------:R-:W4:Y:S03]  /*0810*/  @P1 LDG.E R14, desc[UR4][R8.64] ;  /* 0x00000004080e1981 */ /* 0x000f26000c1e1900 */
[----:B---3--:R-:W-:Y:S01]  /*0820*/  @!P0 IMAD.WIDE.U32 R4, R15, 0x4, R4 ;  /* 0x000000040f048825 */ /* 0x008fe200078e0004 */
[----:B------:R-:W2:Y:S04]  /*0830*/  @P1 LDG.E R2, desc[UR4][R2.64+0x4] ;  /* 0x0000040402021981 */ /* 0x000ea8000c1e1900 */
[----:B------:R-:W2:Y:S01]  /*0840*/  @P1 LDG.E R12, desc[UR4][R12.64] ;  /* 0x000000040c0c1981 */ /* 0x000ea2000c1e1900 */
[----:B0-----:R-:W-:-:S03]  /*0850*/  @!P0 IMAD.WIDE R6, R21, 0x4, R6 ;  /* 0x0000000415068825 */ /* 0x001fc600078e0206 */
[----:B------:R-:W3:Y:S04]  /*0860*/  @!P0 LDG.E R5, desc[UR4][R4.64] ;  /* 0x0000000404058981 */ /* 0x000ee8000c1e1900 */
[----:B------:R-:W3:Y:S01]  /*0870*/  @!P0 LDG.E R6, desc[UR4][R6.64] ;  /* 0x0000000406068981 */ /* 0x000ee2000c1e1900 */
[----:B----4-:R-:W-:-:S04]  /*0880*/  @P1 FFMA R11, R11, R14, R24 ;  /* 0x0000000e0b0b1223 */ /* 0x010fc80000000018 */
[----:B--2---:R-:W-:-:S04]  /*0890*/  @P1 FFMA R24, R2, R12, R11 ;  /* 0x0000000c02181223 */ /* 0x004fc8000000000b */
[----:B---3--:R-:W-:-:S07]  /*08a0*/  @!P0 FFMA R24, R5, R6, R24 ;  /* 0x0000000605188223 */ /* 0x008fce0000000018 */
.L_x_7:
[----:B------:R-:W0:Y:S01]  /*08b0*/  LDC.64 R2, c[0x0][0x390] ;  /* 0x0000e400ff027b82 */ /* 0x000e220000000a00 */
[----:B------:R-:W-:-:S04]  /*08c0*/  IMAD R17, R16, R17, R0 ;  /* 0x0000001110117224 */ /* 0x000fc800078e0200 */
[----:B0-----:R-:W-:-:S05]  /*08d0*/  IMAD.WIDE R2, R17, 0x4, R2 ;  /* 0x0000000411027825 */ /* 0x001fca00078e0202 */
[----:B------:R-:W-:Y:S01]  /*08e0*/  STG.E desc[UR4][R2.64], R24 ;  /* 0x0000001802007986 */ /* 0x000fe2000c101904 */
[----:B------:R-:W-:Y:S05]  /*08f0*/  EXIT ;  /* 0x000000000000794d */ /* 0x000fea0003800000 */
.L_x_11:
        /* <DEDUP_REMOVED lines=16> */
.L_x_14:


//--------------------- .nv.shared._Z18matrixMulOptimizedPKfS0_Pfiii --------------------------
	.section	.nv.shared._Z18matrixMulOptimizedPKfS0_Pfiii,"aw",@nobits
	.sectionflags	@""
	.align	4
.nv.shared._Z18matrixMulOptimizedPKfS0_Pfiii:
	.zero		3072


//--------------------- .nv.shared.reserved.0     --------------------------
	.section	.nv.shared.reserved.0,"aw",@nobits
	.weak		__nv_reservedSMEM_offset_0_alias
	.size		__nv_reservedSMEM_offset_0_alias, 0, 64
	.other		__nv_reservedSMEM_offset_0_alias,@"STO_CUDA_RESERVED_SHARED STV_DEFAULT"
__nv_reservedSMEM_offset_0_alias:
	.zero		0
	.zero		64


//--------------------- .nv.shared._Z14matrixMulTiledPKfS0_Pfiii --------------------------
	.section	.nv.shared._Z14matrixMulTiledPKfS0_Pfiii,"aw",@nobits
	.sectionflags	@""
	.align	4
.nv.shared._Z14matrixMulTiledPKfS0_Pfiii:
	.zero		3072


//--------------------- .nv.constant0._Z18matrixMulOptimizedPKfS0_Pfiii --------------------------
	.section	.nv.constant0._Z18matrixMulOptimizedPKfS0_Pfiii,"a",@progbits
	.sectionflags	@""
	.align	4
.nv.constant0._Z18matrixMulOptimizedPKfS0_Pfiii:
	.zero		932


//--------------------- .nv.constant0._Z14matrixMulTiledPKfS0_Pfiii --------------------------
	.section	.nv.constant0._Z14matrixMulTiledPKfS0_Pfiii,"a",@progbits
	.sectionflags	@""
	.align	4
.nv.constant0._Z14matrixMulTiledPKfS0_Pfiii:
	.zero		932


//--------------------- .nv.constant0._Z14matrixMulNaivePKfS0_Pfiii --------------------------
	.section	.nv.constant0._Z14matrixMulNaivePKfS0_Pfiii,"a",@progbits
	.sectionflags	@""
	.align	4
.nv.constant0._Z14matrixMulNaivePKfS0_Pfiii:
	.zero		932


//--------------------- SYMBOLS --------------------------

	.type		.nv.reservedSmem.offset0,@object
	.size		.nv.reservedSmem.offset0,0x4
	.type		.nv.reservedSmem.cap,@object
	.size		.nv.reservedSmem.cap,0x4
